// auto-generated by cutlass_sweep.gemm — config: {"arch": "sm_100", "cluster_m": 2, "cluster_n": 1, "dtype": "e4m3", "stages": 0, "tile_k": 128, "tile_m": 64, "tile_n": 64}
#include "cutlass/cutlass.h"
#include "cutlass/gemm/collective/collective_builder.hpp"
#include "cutlass/gemm/device/gemm_universal_adapter.h"
#include "cutlass/gemm/kernel/gemm_universal.hpp"
#include "cutlass/epilogue/collective/collective_builder.hpp"

using ElemA = cutlass::float_e4m3_t;
using ElemB = cutlass::float_e4m3_t;
using ElemCD = cutlass::float_e4m3_t;
using Acc  = float;
using TileShape    = cute::Shape<cute::_64, cute::_64, cute::_128>;
using ClusterShape = cute::Shape<cute::_2, cute::_1, cute::_1>;

using CollectiveEpilogue = typename cutlass::epilogue::collective::CollectiveBuilder<
    cutlass::arch::Sm100, cutlass::arch::OpClassTensorOp,
    TileShape, ClusterShape,
    cutlass::epilogue::collective::EpilogueTileAuto,
    Acc, Acc,
    ElemCD, cutlass::layout::RowMajor, 128 / cutlass::sizeof_bits<ElemCD>::value,
    ElemCD, cutlass::layout::RowMajor, 128 / cutlass::sizeof_bits<ElemCD>::value,
    cutlass::epilogue::collective::EpilogueScheduleAuto
  >::CollectiveOp;

using CollectiveMainloop = typename cutlass::gemm::collective::CollectiveBuilder<
    cutlass::arch::Sm100, cutlass::arch::OpClassTensorOp,
    ElemA, cutlass::layout::RowMajor, 128 / cutlass::sizeof_bits<ElemA>::value,
    ElemB, cutlass::layout::ColumnMajor, 128 / cutlass::sizeof_bits<ElemB>::value,
    Acc,
    TileShape, ClusterShape,
    cutlass::gemm::collective::StageCountAutoCarveout<static_cast<int>(sizeof(typename CollectiveEpilogue::SharedStorage))>,
    cutlass::gemm::collective::KernelScheduleAuto
  >::CollectiveOp;

using GemmKernel = cutlass::gemm::kernel::GemmUniversal<
    cute::Shape<int,int,int,int>,
    CollectiveMainloop,
    CollectiveEpilogue
>;
using Gemm = cutlass::gemm::device::GemmUniversalAdapter<GemmKernel>;

// Force the device kernel symbol into the cubin without needing a host main.
auto* _anchor = &cutlass::device_kernel<GemmKernel>;


// ===== COMPILED SASS (sm_100a) =====

	.target	sm_100a

	.elftype	@"ET_EXEC"


//--------------------- .note.nv.tkinfo           --------------------------
	.section	.note.nv.tkinfo,"",@"SHT_NOTE"
	.sectionflags	@"SHF_NOTE_NV_TKINFO"
	.tkinfo
        /*0018*/ 	.word	0x00000002
        /*0030*/ 	.string	""
        /*0030*/ 	.string	"ptxas"
        /*0030*/ 	.string	"Cuda compilation tools, release 13.0, V13.0.88"
        /*0030*/ 	.string	"Build cuda_13.0.r13.0/compiler.36424714_0"
        /*0030*/ 	.string	"-arch sm_100a -m 64 "



//--------------------- .note.nv.cuinfo           --------------------------
	.section	.note.nv.cuinfo,"",@"SHT_NOTE"
	.sectionflags	@"SHF_NOTE_NV_CUINFO"
        /*0018*/ 	.short	0x0002
        /*001a*/ 	.short	0x0064
        /*001c*/ 	.short	0x0082
	.zero		2


//--------------------- .nv.info                  --------------------------
	.section	.nv.info,"",@"SHT_CUDA_INFO"
	.align	4


	//----- nvinfo : EIATTR_REGCOUNT
	.align		4
        /*0000*/ 	.byte	0x04, 0x2f
        /*0002*/ 	.short	(.L_19 - .L_18)
	.align		4
.L_18:
        /*0004*/ 	.word	index@(_ZN7cutlass13device_kernelINS_4gemm6kernel13GemmUniversalIN4cute5tupleIJiiiiEEENS1_10collective13CollectiveMmaINS1_35MainloopSm100TmaUmmaWarpSpecializedILi13ELi2ELi4ENS5_IJNS4_1CILi2EEENSA_ILi1EEESC_EEEEENS5_IJNSA_ILi64EEESF_NSA_ILi128EEEEEENS_12float_e4m3_tENS5_IJlSC_lEEESI_SJ_NS4_8TiledMMAINS4_8MMA_AtomIJNS4_10MMA_TraitsINS4_19SM100_MMA_F8F6F4_SSEJSI_SI_fSF_SF_NS4_17integral_constantINS4_4UMMA5MajorELSQ_0EEESR_NSO_INSP_7ScaleInELSS_0EEEST_EEEEEENS4_6LayoutINS5_IJSC_SC_SC_EEENS5_IJNSA_ILi0EEESY_SY_EEEEENS5_IJNS4_10UnderscoreES11_S11_EEEEENS4_13SM90_TMA_LOADENS4_14ComposedLayoutINS4_7SwizzleILi3ELi4ELi3EEENS4_18smem_ptr_flag_bitsILi8EEENSW_INS5_IJNSA_ILi8EEESG_EEENS5_IJSG_SC_EEEEEEEvNS4_8identityENS4_23SM90_TMA_LOAD_MULTICASTES1E_vS1F_EENS_8epilogue10collective18CollectiveEpilogueINS1I_23Sm100TmaWarpSpecializedILi1ELi1ELi32ELb0ELb0EEEJSH_NS5_IJNSW_ISF_SC_EES1N_EEESI_SJ_SI_SJ_NS1I_6fusion15FusionCallbacksIS1M_NS1P_17LinearCombinationISI_fSI_fLNS_15FloatRoundStyleE2EEESH_S1O_JEEENS4_5SM1004TMEM4LOAD26SM100_TMEM_LOAD_16dp32b32xES14_NS15_INS16_ILi2ELi4ELi3EEES19_NSW_INS5_IJS1A_SF_EEENS5_IJSF_SC_EEEEEEENS4_39AutoVectorizingCopyWithAssumedAlignmentILi128EEENS4_14SM90_TMA_STOREES23_S25_S25_EEEvvEEEEvNT_6ParamsE)
        /*0008*/ 	.word	0x00000059


	//----- nvinfo : EIATTR_FRAME_SIZE
	.align		4
.L_19:
        /*000c*/ 	.byte	0x04, 0x11
        /*000e*/ 	.short	(.L_21 - .L_20)
	.align		4
.L_20:
        /*0010*/ 	.word	index@($__internal_2_$__cuda_sm10x_tcgen05_guardrail_trap_unallocated_columns_being_dealloced)
        /*0014*/ 	.word	0x00000000


	//----- nvinfo : EIATTR_FRAME_SIZE
	.align		4
.L_21:
        /*0018*/ 	.byte	0x04, 0x11
        /*001a*/ 	.short	(.L_23 - .L_22)
	.align		4
.L_22:
        /*001c*/ 	.word	index@($__internal_1_$__cuda_sm10x_tcgen05_guardrail_trap_phase_invalid_during_alloc)
        /*0020*/ 	.word	0x00000000


	//----- nvinfo : EIATTR_FRAME_SIZE
	.align		4
.L_23:
        /*0024*/ 	.byte	0x04, 0x11
        /*0026*/ 	.short	(.L_25 - .L_24)
	.align		4
.L_24:
        /*0028*/ 	.word	index@($__internal_0_$__cuda_sm10x_tcgen05_guardrail_trap_col_being_dealloced_not_returned_by_alloc)
        /*002c*/ 	.word	0x00000000


	//----- nvinfo : EIATTR_FRAME_SIZE
	.align		4
.L_25:
        /*0030*/ 	.byte	0x04, 0x11
        /*0032*/ 	.short	(.L_27 - .L_26)
	.align		4
.L_26:
        /*0034*/ 	.word	index@(_ZN7cutlass13device_kernelINS_4gemm6kernel13GemmUniversalIN4cute5tupleIJiiiiEEENS1_10collective13CollectiveMmaINS1_35MainloopSm100TmaUmmaWarpSpecializedILi13ELi2ELi4ENS5_IJNS4_1CILi2EEENSA_ILi1EEESC_EEEEENS5_IJNSA_ILi64EEESF_NSA_ILi128EEEEEENS_12float_e4m3_tENS5_IJlSC_lEEESI_SJ_NS4_8TiledMMAINS4_8MMA_AtomIJNS4_10MMA_TraitsINS4_19SM100_MMA_F8F6F4_SSEJSI_SI_fSF_SF_NS4_17integral_constantINS4_4UMMA5MajorELSQ_0EEESR_NSO_INSP_7ScaleInELSS_0EEEST_EEEEEENS4_6LayoutINS5_IJSC_SC_SC_EEENS5_IJNSA_ILi0EEESY_SY_EEEEENS5_IJNS4_10UnderscoreES11_S11_EEEEENS4_13SM90_TMA_LOADENS4_14ComposedLayoutINS4_7SwizzleILi3ELi4ELi3EEENS4_18smem_ptr_flag_bitsILi8EEENSW_INS5_IJNSA_ILi8EEESG_EEENS5_IJSG_SC_EEEEEEEvNS4_8identityENS4_23SM90_TMA_LOAD_MULTICASTES1E_vS1F_EENS_8epilogue10collective18CollectiveEpilogueINS1I_23Sm100TmaWarpSpecializedILi1ELi1ELi32ELb0ELb0EEEJSH_NS5_IJNSW_ISF_SC_EES1N_EEESI_SJ_SI_SJ_NS1I_6fusion15FusionCallbacksIS1M_NS1P_17LinearCombinationISI_fSI_fLNS_15FloatRoundStyleE2EEESH_S1O_JEEENS4_5SM1004TMEM4LOAD26SM100_TMEM_LOAD_16dp32b32xES14_NS15_INS16_ILi2ELi4ELi3EEES19_NSW_INS5_IJS1A_SF_EEENS5_IJSF_SC_EEEEEEENS4_39AutoVectorizingCopyWithAssumedAlignmentILi128EEENS4_14SM90_TMA_STOREES23_S25_S25_EEEvvEEEEvNT_6ParamsE)
        /*0038*/ 	.word	0x00000000


	//----- nvinfo : EIATTR_MIN_STACK_SIZE
	.align		4
.L_27:
        /*003c*/ 	.byte	0x04, 0x12
        /*003e*/ 	.short	(.L_29 - .L_28)
	.align		4
.L_28:
        /*0040*/ 	.word	index@(_ZN7cutlass13device_kernelINS_4gemm6kernel13GemmUniversalIN4cute5tupleIJiiiiEEENS1_10collective13CollectiveMmaINS1_35MainloopSm100TmaUmmaWarpSpecializedILi13ELi2ELi4ENS5_IJNS4_1CILi2EEENSA_ILi1EEESC_EEEEENS5_IJNSA_ILi64EEESF_NSA_ILi128EEEEEENS_12float_e4m3_tENS5_IJlSC_lEEESI_SJ_NS4_8TiledMMAINS4_8MMA_AtomIJNS4_10MMA_TraitsINS4_19SM100_MMA_F8F6F4_SSEJSI_SI_fSF_SF_NS4_17integral_constantINS4_4UMMA5MajorELSQ_0EEESR_NSO_INSP_7ScaleInELSS_0EEEST_EEEEEENS4_6LayoutINS5_IJSC_SC_SC_EEENS5_IJNSA_ILi0EEESY_SY_EEEEENS5_IJNS4_10UnderscoreES11_S11_EEEEENS4_13SM90_TMA_LOADENS4_14ComposedLayoutINS4_7SwizzleILi3ELi4ELi3EEENS4_18smem_ptr_flag_bitsILi8EEENSW_INS5_IJNSA_ILi8EEESG_EEENS5_IJSG_SC_EEEEEEEvNS4_8identityENS4_23SM90_TMA_LOAD_MULTICASTES1E_vS1F_EENS_8epilogue10collective18CollectiveEpilogueINS1I_23Sm100TmaWarpSpecializedILi1ELi1ELi32ELb0ELb0EEEJSH_NS5_IJNSW_ISF_SC_EES1N_EEESI_SJ_SI_SJ_NS1I_6fusion15FusionCallbacksIS1M_NS1P_17LinearCombinationISI_fSI_fLNS_15FloatRoundStyleE2EEESH_S1O_JEEENS4_5SM1004TMEM4LOAD26SM100_TMEM_LOAD_16dp32b32xES14_NS15_INS16_ILi2ELi4ELi3EEES19_NSW_INS5_IJS1A_SF_EEENS5_IJSF_SC_EEEEEEENS4_39AutoVectorizingCopyWithAssumedAlignmentILi128EEENS4_14SM90_TMA_STOREES23_S25_S25_EEEvvEEEEvNT_6ParamsE)
        /*0044*/ 	.word	0x00000000
.L_29:


//--------------------- .nv.compat                --------------------------
	.section	.nv.compat,"",@"SHT_CUDA_COMPAT_INFO"
	.align	4
        /*0000*/ 	.byte	0x02, 0x09, 0x01, 0x00, 0x02, 0x02, 0x02, 0x00, 0x02, 0x05, 0x05, 0x00, 0x03, 0x07, 0x01, 0x01
        /*0010*/ 	.byte	0x02, 0x03, 0x01, 0x00, 0x02, 0x06, 0x01, 0x00, 0x04, 0x0b, 0x08, 0x00, 0x09, 0x00, 0x00, 0x00
        /*0020*/ 	.byte	0x00, 0x00, 0x00, 0x00


//--------------------- .nv.info._ZN7cutlass13device_kernelINS_4gemm6kernel13GemmUniversalIN4cute5tupleIJiiiiEEENS1_10collective13CollectiveMmaINS1_35MainloopSm100TmaUmmaWarpSpecializedILi13ELi2ELi4ENS5_IJNS4_1CILi2EEENSA_ILi1EEESC_EEEEENS5_IJNSA_ILi64EEESF_NSA_ILi128EEEEEENS_12float_e4m3_tENS5_IJlSC_lEEESI_SJ_NS4_8TiledMMAINS4_8MMA_AtomIJNS4_10MMA_TraitsINS4_19SM100_MMA_F8F6F4_SSEJSI_SI_fSF_SF_NS4_17integral_constantINS4_4UMMA5MajorELSQ_0EEESR_NSO_INSP_7ScaleInELSS_0EEEST_EEEEEENS4_6LayoutINS5_IJSC_SC_SC_EEENS5_IJNSA_ILi0EEESY_SY_EEEEENS5_IJNS4_10UnderscoreES11_S11_EEEEENS4_13SM90_TMA_LOADENS4_14ComposedLayoutINS4_7SwizzleILi3ELi4ELi3EEENS4_18smem_ptr_flag_bitsILi8EEENSW_INS5_IJNSA_ILi8EEESG_EEENS5_IJSG_SC_EEEEEEEvNS4_8identityENS4_23SM90_TMA_LOAD_MULTICASTES1E_vS1F_EENS_8epilogue10collective18CollectiveEpilogueINS1I_23Sm100TmaWarpSpecializedILi1ELi1ELi32ELb0ELb0EEEJSH_NS5_IJNSW_ISF_SC_EES1N_EEESI_SJ_SI_SJ_NS1I_6fusion15FusionCallbacksIS1M_NS1P_17LinearCombinationISI_fSI_fLNS_15FloatRoundStyleE2EEESH_S1O_JEEENS4_5SM1004TMEM4LOAD26SM100_TMEM_LOAD_16dp32b32xES14_NS15_INS16_ILi2ELi4ELi3EEES19_NSW_INS5_IJS1A_SF_EEENS5_IJSF_SC_EEEEEEENS4_39AutoVectorizingCopyWithAssumedAlignmentILi128EEENS4_14SM90_TMA_STOREES23_S25_S25_EEEvvEEEEvNT_6ParamsE --------------------------
	.section	.nv.info._ZN7cutlass13device_kernelINS_4gemm6kernel13GemmUniversalIN4cute5tupleIJiiiiEEENS1_10collective13CollectiveMmaINS1_35MainloopSm100TmaUmmaWarpSpecializedILi13ELi2ELi4ENS5_IJNS4_1CILi2EEENSA_ILi1EEESC_EEEEENS5_IJNSA_ILi64EEESF_NSA_ILi128EEEEEENS_12float_e4m3_tENS5_IJlSC_lEEESI_SJ_NS4_8TiledMMAINS4_8MMA_AtomIJNS4_10MMA_TraitsINS4_19SM100_MMA_F8F6F4_SSEJSI_SI_fSF_SF_NS4_17integral_constantINS4_4UMMA5MajorELSQ_0EEESR_NSO_INSP_7ScaleInELSS_0EEEST_EEEEEENS4_6LayoutINS5_IJSC_SC_SC_EEENS5_IJNSA_ILi0EEESY_SY_EEEEENS5_IJNS4_10UnderscoreES11_S11_EEEEENS4_13SM90_TMA_LOADENS4_14ComposedLayoutINS4_7SwizzleILi3ELi4ELi3EEENS4_18smem_ptr_flag_bitsILi8EEENSW_INS5_IJNSA_ILi8EEESG_EEENS5_IJSG_SC_EEEEEEEvNS4_8identityENS4_23SM90_TMA_LOAD_MULTICASTES1E_vS1F_EENS_8epilogue10collective18CollectiveEpilogueINS1I_23Sm100TmaWarpSpecializedILi1ELi1ELi32ELb0ELb0EEEJSH_NS5_IJNSW_ISF_SC_EES1N_EEESI_SJ_SI_SJ_NS1I_6fusion15FusionCallbacksIS1M_NS1P_17LinearCombinationISI_fSI_fLNS_15FloatRoundStyleE2EEESH_S1O_JEEENS4_5SM1004TMEM4LOAD26SM100_TMEM_LOAD_16dp32b32xES14_NS15_INS16_ILi2ELi4ELi3EEES19_NSW_INS5_IJS1A_SF_EEENS5_IJSF_SC_EEEEEEENS4_39AutoVectorizingCopyWithAssumedAlignmentILi128EEENS4_14SM90_TMA_STOREES23_S25_S25_EEEvvEEEEvNT_6ParamsE,"",@"SHT_CUDA_INFO"
	.sectionflags	@""
	.align	4


	//----- nvinfo : EIATTR_CUDA_API_VERSION
	.align		4
        /*0000*/ 	.byte	0x04, 0x37
        /*0002*/ 	.short	(.L_31 - .L_30)
.L_30:
        /*0004*/ 	.word	0x00000082


	//----- nvinfo : EIATTR_KPARAM_INFO
	.align		4
.L_31:
        /*0008*/ 	.byte	0x04, 0x17
        /*000a*/ 	.short	(.L_33 - .L_32)
.L_32:
        /*000c*/ 	.word	0x00000000
        /*0010*/ 	.short	0x0000
        /*0012*/ 	.short	0x0000
        /*0014*/ 	.byte	0x00, 0xf0, 0x01, 0x20


	//----- nvinfo : EIATTR_AT_ENTRY_FRAGMENTS
	.align		4
.L_33:
        /*0018*/ 	.byte	0x04, 0x4f
        /*001a*/ 	.short	(.L_35 - .L_34)


	//   ....[0]....
.L_34:
        /*001c*/ 	.word	0x00000006


	//----- nvinfo : EIATTR_RESERVED_SMEM_USED
	.align		4
.L_35:
        /*0020*/ 	.byte	0x01, 0x41
	.zero		2


	//----- nvinfo : EIATTR_SPARSE_MMA_MASK
	.align		4
        /*0024*/ 	.byte	0x03, 0x50
        /*0026*/ 	.short	0x0000


	//----- nvinfo : EIATTR_TCGEN05_1CTA_USED
	.align		4
        /*0028*/ 	.byte	0x01, 0x51
	.zero		2


	//----- nvinfo : EIATTR_MAXREG_COUNT
	.align		4
        /*002c*/ 	.byte	0x03, 0x1b
        /*002e*/ 	.short	0x00ff


	//----- nvinfo : EIATTR_NUM_BARRIERS
	.align		4
        /*0030*/ 	.byte	0x02, 0x4c
        /*0032*/ 	.byte	0x07
	.zero		1


	//----- nvinfo : EIATTR_EXTERNS
	.align		4
        /*0034*/ 	.byte	0x04, 0x0f
        /*0036*/ 	.short	(.L_37 - .L_36)


	//   ....[0]....
	.align		4
.L_36:
        /*0038*/ 	.word	index@(__assertfail)


	//----- nvinfo : EIATTR_MERCURY_ISA_VERSION
	.align		4
.L_37:
        /*003c*/ 	.byte	0x03, 0x5f
        /*003e*/ 	.short	0x0101


	//----- nvinfo : EIATTR_INT_WARP_WIDE_INSTR_OFFSETS
	.align		4
        /*0040*/ 	.byte	0x04, 0x31
        /*0042*/ 	.short	(.L_39 - .L_38)


	//   ....[0]....
.L_38:
        /*0044*/ 	.word	0x00004250


	//   ....[1]....
        /*0048*/ 	.word	0x00004280


	//   ....[2]....
        /*004c*/ 	.word	0x000042a0


	//   ....[3]....
        /*0050*/ 	.word	0x00004e80


	//   ....[4]....
        /*0054*/ 	.word	0x00004f30


	//----- nvinfo : EIATTR_COOP_GROUP_MASK_REGIDS
	.align		4
.L_39:
        /*0058*/ 	.byte	0x04, 0x29
        /*005a*/ 	.short	(.L_41 - .L_40)


	//   ....[0]....
.L_40:
        /*005c*/ 	.word	0xffffffff


	//   ....[1]....
        /*0060*/ 	.word	0xffffffff


	//   ....[2]....
        /*0064*/ 	.word	0xffffffff


	//   ....[3]....
        /*0068*/ 	.word	0xffffffff


	//   ....[4]....
        /*006c*/ 	.word	0xffffffff


	//   ....[5]....
        /*0070*/ 	.word	0xffffffff


	//   ....[6]....
        /*0074*/ 	.word	0xffffffff


	//   ....[7]....
        /*0078*/ 	.word	0xffffffff


	//   ....[8]....
        /*007c*/ 	.word	0xffffffff


	//   ....[9]....
        /*0080*/ 	.word	0xffffffff


	//   ....[10]....
        /*0084*/ 	.word	0xffffffff


	//   ....[11]....
        /*0088*/ 	.word	0xffffffff


	//   ....[12]....
        /*008c*/ 	.word	0xffffffff


	//   ....[13]....
        /*0090*/ 	.word	0xffffffff


	//----- nvinfo : EIATTR_COOP_GROUP_INSTR_OFFSETS
	.align		4
.L_41:
        /*0094*/ 	.byte	0x04, 0x28
        /*0096*/ 	.short	(.L_43 - .L_42)


	//   ....[0]....
.L_42:
        /*0098*/ 	.word	0x00000080


	//   ....[1]....
        /*009c*/ 	.word	0x000004e0


	//   ....[2]....
        /*00a0*/ 	.word	0x000007c0


	//   ....[3]....
        /*00a4*/ 	.word	0x00000900


	//   ....[4]....
        /*00a8*/ 	.word	0x00000a00


	//   ....[5]....
        /*00ac*/ 	.word	0x00000b70


	//   ....[6]....
        /*00b0*/ 	.word	0x00000d10


	//   ....[7]....
        /*00b4*/ 	.word	0x00000ed0


	//   ....[8]....
        /*00b8*/ 	.word	0x00002090


	//   ....[9]....
        /*00bc*/ 	.word	0x00003440


	//   ....[10]....
        /*00c0*/ 	.word	0x00003650


	//   ....[11]....
        /*00c4*/ 	.word	0x00003680


	//   ....[12]....
        /*00c8*/ 	.word	0x00004130


	//   ....[13]....
        /*00cc*/ 	.word	0x00004360


	//----- nvinfo : EIATTR_VRC_CTA_INIT_COUNT
	.align		4
.L_43:
        /*00d0*/ 	.byte	0x02, 0x4a
        /*00d2*/ 	.byte	0x80
	.zero		1


	//----- nvinfo : EIATTR_SYSCALL_OFFSETS
	.align		4
        /*00d4*/ 	.byte	0x04, 0x46
        /*00d6*/ 	.short	(.L_45 - .L_44)


	//   ....[0]....
.L_44:
        /*00d8*/ 	.word	0x00005aa0


	//   ....[1]....
        /*00dc*/ 	.word	0x00005be0


	//   ....[2]....
        /*00e0*/ 	.word	0x00006360


	//----- nvinfo : EIATTR_MBARRIER_INSTR_OFFSETS
	.align		4
.L_45:
        /*00e4*/ 	.byte	0x04, 0x39
        /*00e6*/ 	.short	(.L_47 - .L_46)


	//   ....[0]....
.L_46:
        /*00e8*/ 	.word	0x00000600
        /*00ec*/ 	.word	0x000000ff
        /*00f0*/ 	.word	0x00000000
        /*00f4*/ 	.short	0x0100
        /*00f6*/ 	.byte	0x04
	.zero		1


	//   ....[1]....
        /*00f8*/ 	.word	0x00000610
        /*00fc*/ 	.word	0x000000ff
        /*0100*/ 	.word	0x00000068
        /*0104*/ 	.short	0x0100
        /*0106*/ 	.byte	0x04
	.zero		1


	//   ....[2]....
        /*0108*/ 	.word	0x00000620
        /*010c*/ 	.word	0x000000ff
        /*0110*/ 	.word	0x00000008
        /*0114*/ 	.short	0x0100
        /*0116*/ 	.byte	0x04
	.zero		1


	//   ....[3]....
        /*0118*/ 	.word	0x00000630
        /*011c*/ 	.word	0x000000ff
        /*0120*/ 	.word	0x00000070
        /*0124*/ 	.short	0x0100
        /*0126*/ 	.byte	0x04
	.zero		1


	//   ....[4]....
        /*0128*/ 	.word	0x00000640
        /*012c*/ 	.word	0x000000ff
        /*0130*/ 	.word	0x00000010
        /*0134*/ 	.short	0x0100
        /*0136*/ 	.byte	0x04
	.zero		1


	//   ....[5]....
        /*0138*/ 	.word	0x00000650
        /*013c*/ 	.word	0x000000ff
        /*0140*/ 	.word	0x00000078
        /*0144*/ 	.short	0x0100
        /*0146*/ 	.byte	0x04
	.zero		1


	//   ....[6]....
        /*0148*/ 	.word	0x00000660
        /*014c*/ 	.word	0x000000ff
        /*0150*/ 	.word	0x00000018
        /*0154*/ 	.short	0x0100
        /*0156*/ 	.byte	0x04
	.zero		1


	//   ....[7]....
        /*0158*/ 	.word	0x00000670
        /*015c*/ 	.word	0x000000ff
        /*0160*/ 	.word	0x00000080
        /*0164*/ 	.short	0x0100
        /*0166*/ 	.byte	0x04
	.zero		1


	//   ....[8]....
        /*0168*/ 	.word	0x00000680
        /*016c*/ 	.word	0x000000ff
        /*0170*/ 	.word	0x00000020
        /*0174*/ 	.short	0x0100
        /*0176*/ 	.byte	0x04
	.zero		1


	//   ....[9]....
        /*0178*/ 	.word	0x00000690
        /*017c*/ 	.word	0x000000ff
        /*0180*/ 	.word	0x00000088
        /*0184*/ 	.short	0x0100
        /*0186*/ 	.byte	0x04
	.zero		1


	//   ....[10]....
        /*0188*/ 	.word	0x000006a0
        /*018c*/ 	.word	0x000000ff
        /*0190*/ 	.word	0x00000028
        /*0194*/ 	.short	0x0100
        /*0196*/ 	.byte	0x04
	.zero		1


	//   ....[11]....
        /*0198*/ 	.word	0x000006b0
        /*019c*/ 	.word	0x000000ff
        /*01a0*/ 	.word	0x00000090
        /*01a4*/ 	.short	0x0100
        /*01a6*/ 	.byte	0x04
	.zero		1


	//   ....[12]....
        /*01a8*/ 	.word	0x000006c0
        /*01ac*/ 	.word	0x000000ff
        /*01b0*/ 	.word	0x00000030
        /*01b4*/ 	.short	0x0100
        /*01b6*/ 	.byte	0x04
	.zero		1


	//   ....[13]....
        /*01b8*/ 	.word	0x000006d0
        /*01bc*/ 	.word	0x000000ff
        /*01c0*/ 	.word	0x00000098
        /*01c4*/ 	.short	0x0100
        /*01c6*/ 	.byte	0x04
	.zero		1


	//   ....[14]....
        /*01c8*/ 	.word	0x000006e0
        /*01cc*/ 	.word	0x000000ff
        /*01d0*/ 	.word	0x00000038
        /*01d4*/ 	.short	0x0100
        /*01d6*/ 	.byte	0x04
	.zero		1


	//   ....[15]....
        /*01d8*/ 	.word	0x000006f0
        /*01dc*/ 	.word	0x000000ff
        /*01e0*/ 	.word	0x000000a0
        /*01e4*/ 	.short	0x0100
        /*01e6*/ 	.byte	0x04
	.zero		1


	//   ....[16]....
        /*01e8*/ 	.word	0x00000700
        /*01ec*/ 	.word	0x000000ff
        /*01f0*/ 	.word	0x00000040
        /*01f4*/ 	.short	0x0100
        /*01f6*/ 	.byte	0x04
	.zero		1


	//   ....[17]....
        /*01f8*/ 	.word	0x00000710
        /*01fc*/ 	.word	0x000000ff
        /*0200*/ 	.word	0x000000a8
        /*0204*/ 	.short	0x0100
        /*0206*/ 	.byte	0x04
	.zero		1


	//   ....[18]....
        /*0208*/ 	.word	0x00000720
        /*020c*/ 	.word	0x000000ff
        /*0210*/ 	.word	0x00000048
        /*0214*/ 	.short	0x0100
        /*0216*/ 	.byte	0x04
	.zero		1


	//   ....[19]....
        /*0218*/ 	.word	0x00000730
        /*021c*/ 	.word	0x000000ff
        /*0220*/ 	.word	0x000000b0
        /*0224*/ 	.short	0x0100
        /*0226*/ 	.byte	0x04
	.zero		1


	//   ....[20]....
        /*0228*/ 	.word	0x00000740
        /*022c*/ 	.word	0x000000ff
        /*0230*/ 	.word	0x00000050
        /*0234*/ 	.short	0x0100
        /*0236*/ 	.byte	0x04
	.zero		1


	//   ....[21]....
        /*0238*/ 	.word	0x00000750
        /*023c*/ 	.word	0x000000ff
        /*0240*/ 	.word	0x000000b8
        /*0244*/ 	.short	0x0100
        /*0246*/ 	.byte	0x04
	.zero		1


	//   ....[22]....
        /*0248*/ 	.word	0x00000760
        /*024c*/ 	.word	0x000000ff
        /*0250*/ 	.word	0x00000058
        /*0254*/ 	.short	0x0100
        /*0256*/ 	.byte	0x04
	.zero		1


	//   ....[23]....
        /*0258*/ 	.word	0x00000770
        /*025c*/ 	.word	0x000000ff
        /*0260*/ 	.word	0x000000c0
        /*0264*/ 	.short	0x0100
        /*0266*/ 	.byte	0x04
	.zero		1


	//   ....[24]....
        /*0268*/ 	.word	0x00000780
        /*026c*/ 	.word	0x000000ff
        /*0270*/ 	.word	0x00000060
        /*0274*/ 	.short	0x0100
        /*0276*/ 	.byte	0x04
	.zero		1


	//   ....[25]....
        /*0278*/ 	.word	0x00000790
        /*027c*/ 	.word	0x000000ff
        /*0280*/ 	.word	0x000000c8
        /*0284*/ 	.short	0x0100
        /*0286*/ 	.byte	0x04
	.zero		1


	//   ....[26]....
        /*0288*/ 	.word	0x000008d0
        /*028c*/ 	.word	0x000000ff
        /*0290*/ 	.word	0x000000d0
        /*0294*/ 	.short	0x0100
        /*0296*/ 	.byte	0x04
	.zero		1


	//   ....[27]....
        /*0298*/ 	.word	0x000008e0
        /*029c*/ 	.word	0x000000ff
        /*02a0*/ 	.word	0x000000d8
        /*02a4*/ 	.short	0x0100
        /*02a6*/ 	.byte	0x04
	.zero		1


	//   ....[28]....
        /*02a8*/ 	.word	0x000009d0
        /*02ac*/ 	.word	0x000000ff
        /*02b0*/ 	.word	0x000000e0
        /*02b4*/ 	.short	0x0100
        /*02b6*/ 	.byte	0x06
	.zero		1


	//   ....[29]....
        /*02b8*/ 	.word	0x000009e0
        /*02bc*/ 	.word	0x000000ff
        /*02c0*/ 	.word	0x000000e8
        /*02c4*/ 	.short	0x0100
        /*02c6*/ 	.byte	0x06
	.zero		1


	//   ....[30]....
        /*02c8*/ 	.word	0x00000b20
        /*02cc*/ 	.word	0x000000ff
        /*02d0*/ 	.word	0x000000f0
        /*02d4*/ 	.short	0x0100
        /*02d6*/ 	.byte	0x06
	.zero		1


	//   ....[31]....
        /*02d8*/ 	.word	0x00000b30
        /*02dc*/ 	.word	0x000000ff
        /*02e0*/ 	.word	0x00000100
        /*02e4*/ 	.short	0x0100
        /*02e6*/ 	.byte	0x06
	.zero		1


	//   ....[32]....
        /*02e8*/ 	.word	0x00000b40
        /*02ec*/ 	.word	0x000000ff
        /*02f0*/ 	.word	0x000000f8
        /*02f4*/ 	.short	0x0100
        /*02f6*/ 	.byte	0x06
	.zero		1


	//   ....[33]....
        /*02f8*/ 	.word	0x00000b50
        /*02fc*/ 	.word	0x000000ff
        /*0300*/ 	.word	0x00000108
        /*0304*/ 	.short	0x0100
        /*0306*/ 	.byte	0x06
	.zero		1


	//   ....[34]....
        /*0308*/ 	.word	0x00000c80
        /*030c*/ 	.word	0x000000ff
        /*0310*/ 	.word	0x00000110
        /*0314*/ 	.short	0x0100
        /*0316*/ 	.byte	0x04
	.zero		1


	//   ....[35]....
        /*0318*/ 	.word	0x00000c90
        /*031c*/ 	.word	0x000000ff
        /*0320*/ 	.word	0x00000130
        /*0324*/ 	.short	0x0100
        /*0326*/ 	.byte	0x04
	.zero		1


	//   ....[36]....
        /*0328*/ 	.word	0x00000ca0
        /*032c*/ 	.word	0x000000ff
        /*0330*/ 	.word	0x00000118
        /*0334*/ 	.short	0x0100
        /*0336*/ 	.byte	0x04
	.zero		1


	//   ....[37]....
        /*0338*/ 	.word	0x00000cb0
        /*033c*/ 	.word	0x000000ff
        /*0340*/ 	.word	0x00000138
        /*0344*/ 	.short	0x0100
        /*0346*/ 	.byte	0x04
	.zero		1


	//   ....[38]....
        /*0348*/ 	.word	0x00000cc0
        /*034c*/ 	.word	0x000000ff
        /*0350*/ 	.word	0x00000120
        /*0354*/ 	.short	0x0100
        /*0356*/ 	.byte	0x04
	.zero		1


	//   ....[39]....
        /*0358*/ 	.word	0x00000cd0
        /*035c*/ 	.word	0x000000ff
        /*0360*/ 	.word	0x00000140
        /*0364*/ 	.short	0x0100
        /*0366*/ 	.byte	0x04
	.zero		1


	//   ....[40]....
        /*0368*/ 	.word	0x00000ce0
        /*036c*/ 	.word	0x000000ff
        /*0370*/ 	.word	0x00000128
        /*0374*/ 	.short	0x0100
        /*0376*/ 	.byte	0x04
	.zero		1


	//   ....[41]....
        /*0378*/ 	.word	0x00000cf0
        /*037c*/ 	.word	0x000000ff
        /*0380*/ 	.word	0x00000148
        /*0384*/ 	.short	0x0100
        /*0386*/ 	.byte	0x04
	.zero		1


	//   ....[42]....
        /*0388*/ 	.word	0x00000de0
        /*038c*/ 	.word	0x000000ff
        /*0390*/ 	.word	0x00000150
        /*0394*/ 	.short	0x0100
        /*0396*/ 	.byte	0x04
	.zero		1


	//   ....[43]....
        /*0398*/ 	.word	0x00000df0
        /*039c*/ 	.word	0x000000ff
        /*03a0*/ 	.word	0x00000160
        /*03a4*/ 	.short	0x0100
        /*03a6*/ 	.byte	0x04
	.zero		1


	//   ....[44]....
        /*03a8*/ 	.word	0x00000e00
        /*03ac*/ 	.word	0x000000ff
        /*03b0*/ 	.word	0x00000158
        /*03b4*/ 	.short	0x0100
        /*03b6*/ 	.byte	0x04
	.zero		1


	//   ....[45]....
        /*03b8*/ 	.word	0x00000e10
        /*03bc*/ 	.word	0x000000ff
        /*03c0*/ 	.word	0x00000168
        /*03c4*/ 	.short	0x0100
        /*03c6*/ 	.byte	0x04
	.zero		1


	//   ....[46]....
        /*03c8*/ 	.word	0x00001910
        /*03cc*/ 	.word	0x00000000
        /*03d0*/ 	.word	0x00000160
        /*03d4*/ 	.short	0x010a
        /*03d6*/ 	.byte	0xff
	.zero		1


	//   ....[47]....
        /*03d8*/ 	.word	0x00001940
        /*03dc*/ 	.word	0x00000000
        /*03e0*/ 	.word	0x00000150
        /*03e4*/ 	.short	0x0101
        /*03e6*/ 	.byte	0xff
	.zero		1


	//   ....[48]....
        /*03e8*/ 	.word	0x00001a10
        /*03ec*/ 	.word	0x000000ff
        /*03f0*/ 	.word	0x00000068
        /*03f4*/ 	.short	0x010a
        /*03f6*/ 	.byte	0x04
	.zero		1


	//   ....[49]....
        /*03f8*/ 	.word	0x00001a90
        /*03fc*/ 	.word	0x000000ff
        /*0400*/ 	.word	0x00000068
        /*0404*/ 	.short	0x010a
        /*0406*/ 	.byte	0x21
	.zero		1


	//   ....[50]....
        /*0408*/ 	.word	0x00001c20
        /*040c*/ 	.word	0x000000ff
        /*0410*/ 	.word	0x00000068
        /*0414*/ 	.short	0x010a
        /*0416*/ 	.byte	0x08
	.zero		1


	//   ....[51]....
        /*0418*/ 	.word	0x00001d40
        /*041c*/ 	.word	0x000000ff
        /*0420*/ 	.word	0x000000e8
        /*0424*/ 	.short	0x0101
        /*0426*/ 	.byte	0x06
	.zero		1


	//   ....[52]....
        /*0428*/ 	.word	0x00001d60
        /*042c*/ 	.word	0x000000ff
        /*0430*/ 	.word	0x00000068
        /*0434*/ 	.short	0x010a
        /*0436*/ 	.byte	0x04
	.zero		1


	//   ....[53]....
        /*0438*/ 	.word	0x00001de0
        /*043c*/ 	.word	0x000000ff
        /*0440*/ 	.word	0x00000068
        /*0444*/ 	.short	0x010a
        /*0446*/ 	.byte	0x11
	.zero		1


	//   ....[54]....
        /*0448*/ 	.word	0x00001ff0
        /*044c*/ 	.word	0x000000ff
        /*0450*/ 	.word	0x00000068
        /*0454*/ 	.short	0x010a
        /*0456*/ 	.byte	0x07
	.zero		1


	//   ....[55]....
        /*0458*/ 	.word	0x000020c0
        /*045c*/ 	.word	0x00000003
        /*0460*/ 	.word	0x000000f0
        /*0464*/ 	.short	0x010a
        /*0466*/ 	.byte	0xff
	.zero		1


	//   ....[56]....
        /*0468*/ 	.word	0x00002210
        /*046c*/ 	.word	0x00000000
        /*0470*/ 	.word	0x00000000
        /*0474*/ 	.short	0x0101
        /*0476*/ 	.byte	0xff
	.zero		1


	//   ....[57]....
        /*0478*/ 	.word	0x000027b0
        /*047c*/ 	.word	0x000000ff
        /*0480*/ 	.word	0x00000000
        /*0484*/ 	.short	0x010a
        /*0486*/ 	.byte	0x04
	.zero		1


	//   ....[58]....
        /*0488*/ 	.word	0x00002840
        /*048c*/ 	.word	0x000000ff
        /*0490*/ 	.word	0x00000000
        /*0494*/ 	.short	0x010a
        /*0496*/ 	.byte	0x05
	.zero		1


	//   ....[59]....
        /*0498*/ 	.word	0x000028d0
        /*049c*/ 	.word	0x000000ff
        /*04a0*/ 	.word	0x00000000
        /*04a4*/ 	.short	0x010a
        /*04a6*/ 	.byte	0x05
	.zero		1


	//   ....[60]....
        /*04a8*/ 	.word	0x00002960
        /*04ac*/ 	.word	0x000000ff
        /*04b0*/ 	.word	0x00000000
        /*04b4*/ 	.short	0x010a
        /*04b6*/ 	.byte	0x05
	.zero		1


	//   ....[61]....
        /*04b8*/ 	.word	0x000029f0
        /*04bc*/ 	.word	0x000000ff
        /*04c0*/ 	.word	0x00000000
        /*04c4*/ 	.short	0x010a
        /*04c6*/ 	.byte	0x05
	.zero		1


	//   ....[62]....
        /*04c8*/ 	.word	0x00002a80
        /*04cc*/ 	.word	0x000000ff
        /*04d0*/ 	.word	0x00000000
        /*04d4*/ 	.short	0x010a
        /*04d6*/ 	.byte	0x05
	.zero		1


	//   ....[63]....
        /*04d8*/ 	.word	0x00002b10
        /*04dc*/ 	.word	0x000000ff
        /*04e0*/ 	.word	0x00000000
        /*04e4*/ 	.short	0x010a
        /*04e6*/ 	.byte	0x05
	.zero		1


	//   ....[64]....
        /*04e8*/ 	.word	0x00002ba0
        /*04ec*/ 	.word	0x000000ff
        /*04f0*/ 	.word	0x00000000
        /*04f4*/ 	.short	0x010a
        /*04f6*/ 	.byte	0x05
	.zero		1


	//   ....[65]....
        /*04f8*/ 	.word	0x00002c30
        /*04fc*/ 	.word	0x000000ff
        /*0500*/ 	.word	0x00000000
        /*0504*/ 	.short	0x010a
        /*0506*/ 	.byte	0x05
	.zero		1


	//   ....[66]....
        /*0508*/ 	.word	0x00002cc0
        /*050c*/ 	.word	0x000000ff
        /*0510*/ 	.word	0x00000000
        /*0514*/ 	.short	0x010a
        /*0516*/ 	.byte	0x05
	.zero		1


	//   ....[67]....
        /*0518*/ 	.word	0x00002d50
        /*051c*/ 	.word	0x000000ff
        /*0520*/ 	.word	0x00000000
        /*0524*/ 	.short	0x010a
        /*0526*/ 	.byte	0x05
	.zero		1


	//   ....[68]....
        /*0528*/ 	.word	0x00002de0
        /*052c*/ 	.word	0x000000ff
        /*0530*/ 	.word	0x00000000
        /*0534*/ 	.short	0x010a
        /*0536*/ 	.byte	0x05
	.zero		1


	//   ....[69]....
        /*0538*/ 	.word	0x00002e80
        /*053c*/ 	.word	0x00000000
        /*0540*/ 	.word	0x00000000
        /*0544*/ 	.short	0x010a
        /*0546*/ 	.byte	0xff
	.zero		1


	//   ....[70]....
        /*0548*/ 	.word	0x00002fa0
        /*054c*/ 	.word	0x00000002
        /*0550*/ 	.word	0x00000150
        /*0554*/ 	.short	0x010a
        /*0556*/ 	.byte	0xff
	.zero		1


	//   ....[71]....
        /*0558*/ 	.word	0x00003010
        /*055c*/ 	.word	0x00000002
        /*0560*/ 	.word	0x00000000
        /*0564*/ 	.short	0x0101
        /*0566*/ 	.byte	0xff
	.zero		1


	//   ....[72]....
        /*0568*/ 	.word	0x00003030
        /*056c*/ 	.word	0x000000ff
        /*0570*/ 	.word	0x00000100
        /*0574*/ 	.short	0x010a
        /*0576*/ 	.byte	0x04
	.zero		1


	//   ....[73]....
        /*0578*/ 	.word	0x00003150
        /*057c*/ 	.word	0x00000002
        /*0580*/ 	.word	0x000000f0
        /*0584*/ 	.short	0x010a
        /*0586*/ 	.byte	0xff
	.zero		1


	//   ....[74]....
        /*0588*/ 	.word	0x00003250
        /*058c*/ 	.word	0x00000002
        /*0590*/ 	.word	0x00000000
        /*0594*/ 	.short	0x0101
        /*0596*/ 	.byte	0xff
	.zero		1


	//   ....[75]....
        /*0598*/ 	.word	0x000032e0
        /*059c*/ 	.word	0x000000ff
        /*05a0*/ 	.word	0x00000100
        /*05a4*/ 	.short	0x0106
        /*05a6*/ 	.byte	0x04
	.zero		1


	//   ....[76]....
        /*05a8*/ 	.word	0x00003300
        /*05ac*/ 	.word	0x000000ff
        /*05b0*/ 	.word	0x00000100
        /*05b4*/ 	.short	0x010a
        /*05b6*/ 	.byte	0x04
	.zero		1


	//   ....[77]....
        /*05b8*/ 	.word	0x00003390
        /*05bc*/ 	.word	0x000000ff
        /*05c0*/ 	.word	0x00000100
        /*05c4*/ 	.short	0x0106
        /*05c6*/ 	.byte	0x07
	.zero		1


	//   ....[78]....
        /*05c8*/ 	.word	0x000033d0
        /*05cc*/ 	.word	0x00000000
        /*05d0*/ 	.word	0x00000100
        /*05d4*/ 	.short	0x010a
        /*05d6*/ 	.byte	0xff
	.zero		1


	//   ....[79]....
        /*05d8*/ 	.word	0x00003920
        /*05dc*/ 	.word	0x00000000
        /*05e0*/ 	.word	0x000000f0
        /*05e4*/ 	.short	0x010a
        /*05e6*/ 	.byte	0xff
	.zero		1


	//   ....[80]....
        /*05e8*/ 	.word	0x00003a20
        /*05ec*/ 	.word	0x00000003
        /*05f0*/ 	.word	0x00000000
        /*05f4*/ 	.short	0x0101
        /*05f6*/ 	.byte	0xff
	.zero		1


	//   ....[81]....
        /*05f8*/ 	.word	0x00003a30
        /*05fc*/ 	.word	0x000000ff
        /*0600*/ 	.word	0x00000000
        /*0604*/ 	.short	0x010a
        /*0606*/ 	.byte	0x04
	.zero		1


	//   ....[82]....
        /*0608*/ 	.word	0x00003ab0
        /*060c*/ 	.word	0x000000ff
        /*0610*/ 	.word	0x00000130
        /*0614*/ 	.short	0x010a
        /*0616*/ 	.byte	0x1f
	.zero		1


	//   ....[83]....
        /*0618*/ 	.word	0x00003b90
        /*061c*/ 	.word	0x000000ff
        /*0620*/ 	.word	0x00000000
        /*0624*/ 	.short	0x010a
        /*0626*/ 	.byte	0x05
	.zero		1


	//   ....[84]....
        /*0628*/ 	.word	0x00003cd0
        /*062c*/ 	.word	0x000000ff
        /*0630*/ 	.word	0x00000000
        /*0634*/ 	.short	0x010a
        /*0636*/ 	.byte	0x04
	.zero		1


	//   ....[85]....
        /*0638*/ 	.word	0x00003f60
        /*063c*/ 	.word	0x000000ff
        /*0640*/ 	.word	0x00000000
        /*0644*/ 	.short	0x010a
        /*0646*/ 	.byte	0x04
	.zero		1


	//   ....[86]....
        /*0648*/ 	.word	0x00003ff0
        /*064c*/ 	.word	0x000000ff
        /*0650*/ 	.word	0x00000000
        /*0654*/ 	.short	0x010a
        /*0656*/ 	.byte	0x05
	.zero		1


	//   ....[87]....
        /*0658*/ 	.word	0x00004080
        /*065c*/ 	.word	0x000000ff
        /*0660*/ 	.word	0x00000000
        /*0664*/ 	.short	0x010a
        /*0666*/ 	.byte	0x05
	.zero		1


	//   ....[88]....
        /*0668*/ 	.word	0x00004110
        /*066c*/ 	.word	0x000000ff
        /*0670*/ 	.word	0x00000000
        /*0674*/ 	.short	0x010a
        /*0676*/ 	.byte	0x04
	.zero		1


	//   ....[89]....
        /*0678*/ 	.word	0x00004600
        /*067c*/ 	.word	0x00000003
        /*0680*/ 	.word	0x000000f0
        /*0684*/ 	.short	0x010a
        /*0686*/ 	.byte	0xff
	.zero		1


	//   ....[90]....
        /*0688*/ 	.word	0x00004770
        /*068c*/ 	.word	0x00000000
        /*0690*/ 	.word	0x00000000
        /*0694*/ 	.short	0x0101
        /*0696*/ 	.byte	0xff
	.zero		1


	//   ....[91]....
        /*0698*/ 	.word	0x00004c30
        /*069c*/ 	.word	0x000000ff
        /*06a0*/ 	.word	0x000000e8
        /*06a4*/ 	.short	0x010a
        /*06a6*/ 	.byte	0x11
	.zero		1


	//   ....[92]....
        /*06a8*/ 	.word	0x00004dc0
        /*06ac*/ 	.word	0x000000ff
        /*06b0*/ 	.word	0x000000d8
        /*06b4*/ 	.short	0x010a
        /*06b6*/ 	.byte	0x11
	.zero		1


	//   ....[93]....
        /*06b8*/ 	.word	0x00004fd0
        /*06bc*/ 	.word	0x000000ff
        /*06c0*/ 	.word	0x000000d0
        /*06c4*/ 	.short	0x010b
        /*06c6*/ 	.byte	0x11
	.zero		1


	//   ....[94]....
        /*06c8*/ 	.word	0x00004fe0
        /*06cc*/ 	.word	0x000000ff
        /*06d0*/ 	.word	0x00000000
        /*06d4*/ 	.short	0x0101
        /*06d6*/ 	.byte	0x30
	.zero		1


	//   ....[95]....
        /*06d8*/ 	.word	0x00005020
        /*06dc*/ 	.word	0x00000000
        /*06e0*/ 	.word	0x000000d8
        /*06e4*/ 	.short	0x010a
        /*06e6*/ 	.byte	0xff
	.zero		1


	//   ....[96]....
        /*06e8*/ 	.word	0x00005360
        /*06ec*/ 	.word	0x00000003
        /*06f0*/ 	.word	0x000000f0
        /*06f4*/ 	.short	0x010a
        /*06f6*/ 	.byte	0xff
	.zero		1


	//   ....[97]....
        /*06f8*/ 	.word	0x000054e0
        /*06fc*/ 	.word	0x00000000
        /*0700*/ 	.word	0x00000000
        /*0704*/ 	.short	0x0101
        /*0706*/ 	.byte	0xff
	.zero		1


	//   ....[98]....
        /*0708*/ 	.word	0x00005f40
        /*070c*/ 	.word	0x000000ff
        /*0710*/ 	.word	0x000000d0
        /*0714*/ 	.short	0x010a
        /*0716*/ 	.byte	0x2c
	.zero		1


	//   ....[99]....
        /*0718*/ 	.word	0x00005f50
        /*071c*/ 	.word	0x00000016
        /*0720*/ 	.word	0x00000110
        /*0724*/ 	.short	0x010a
        /*0726*/ 	.byte	0xff
	.zero		1


	//   ....[100]....
        /*0728*/ 	.word	0x00006100
        /*072c*/ 	.word	0x000000ff
        /*0730*/ 	.word	0x000000d0
        /*0734*/ 	.short	0x010a
        /*0736*/ 	.byte	0x2c
	.zero		1


	//   ....[101]....
        /*0738*/ 	.word	0x000061e0
        /*073c*/ 	.word	0x000000ff
        /*0740*/ 	.word	0x00000000
        /*0744*/ 	.short	0x0101
        /*0746*/ 	.byte	0x04
	.zero		1


	//   ....[102]....
        /*0748*/ 	.word	0x00006240
        /*074c*/ 	.word	0x00000016
        /*0750*/ 	.word	0x00000110
        /*0754*/ 	.short	0x010a
        /*0756*/ 	.byte	0xff
	.zero		1


	//   ....[103]....
        /*0758*/ 	.word	0x000065b0
        /*075c*/ 	.word	0x000000ff
        /*0760*/ 	.word	0x00000000
        /*0764*/ 	.short	0x0101
        /*0766*/ 	.byte	0x04
	.zero		1


	//   ....[104]....
        /*0768*/ 	.word	0x00006e90
        /*076c*/ 	.word	0x00000000
        /*0770*/ 	.word	0x00000160
        /*0774*/ 	.short	0x010a
        /*0776*/ 	.byte	0xff
	.zero		1


	//   ....[105]....
        /*0778*/ 	.word	0x00006ef0
        /*077c*/ 	.word	0x00000000
        /*0780*/ 	.word	0x00000068
        /*0784*/ 	.short	0x010a
        /*0786*/ 	.byte	0xff
	.zero		1


	//   ....[106]....
        /*0788*/ 	.word	0x00006f50
        /*078c*/ 	.word	0x00000000
        /*0790*/ 	.word	0x00000068
        /*0794*/ 	.short	0x010a
        /*0796*/ 	.byte	0xff
	.zero		1


	//   ....[107]....
        /*0798*/ 	.word	0x00006fa0
        /*079c*/ 	.word	0x00000003
        /*07a0*/ 	.word	0x000000f0
        /*07a4*/ 	.short	0x010a
        /*07a6*/ 	.byte	0xff
	.zero		1


	//   ....[108]....
        /*07a8*/ 	.word	0x00007000
        /*07ac*/ 	.word	0x00000000
        /*07b0*/ 	.word	0x00000000
        /*07b4*/ 	.short	0x010a
        /*07b6*/ 	.byte	0xff
	.zero		1


	//   ....[109]....
        /*07b8*/ 	.word	0x00007060
        /*07bc*/ 	.word	0x00000000
        /*07c0*/ 	.word	0x00000000
        /*07c4*/ 	.short	0x010a
        /*07c6*/ 	.byte	0xff
	.zero		1


	//   ....[110]....
        /*07c8*/ 	.word	0x000070c0
        /*07cc*/ 	.word	0x00000000
        /*07d0*/ 	.word	0x00000000
        /*07d4*/ 	.short	0x010a
        /*07d6*/ 	.byte	0xff
	.zero		1


	//   ....[111]....
        /*07d8*/ 	.word	0x00007120
        /*07dc*/ 	.word	0x00000000
        /*07e0*/ 	.word	0x00000000
        /*07e4*/ 	.short	0x010a
        /*07e6*/ 	.byte	0xff
	.zero		1


	//   ....[112]....
        /*07e8*/ 	.word	0x00007180
        /*07ec*/ 	.word	0x00000000
        /*07f0*/ 	.word	0x00000000
        /*07f4*/ 	.short	0x010a
        /*07f6*/ 	.byte	0xff
	.zero		1


	//   ....[113]....
        /*07f8*/ 	.word	0x000071e0
        /*07fc*/ 	.word	0x00000000
        /*0800*/ 	.word	0x00000000
        /*0804*/ 	.short	0x010a
        /*0806*/ 	.byte	0xff
	.zero		1


	//   ....[114]....
        /*0808*/ 	.word	0x00007240
        /*080c*/ 	.word	0x00000000
        /*0810*/ 	.word	0x00000000
        /*0814*/ 	.short	0x010a
        /*0816*/ 	.byte	0xff
	.zero		1


	//   ....[115]....
        /*0818*/ 	.word	0x000072a0
        /*081c*/ 	.word	0x00000000
        /*0820*/ 	.word	0x00000000
        /*0824*/ 	.short	0x010a
        /*0826*/ 	.byte	0xff
	.zero		1


	//   ....[116]....
        /*0828*/ 	.word	0x00007300
        /*082c*/ 	.word	0x00000000
        /*0830*/ 	.word	0x00000000
        /*0834*/ 	.short	0x010a
        /*0836*/ 	.byte	0xff
	.zero		1


	//   ....[117]....
        /*0838*/ 	.word	0x00007360
        /*083c*/ 	.word	0x00000000
        /*0840*/ 	.word	0x00000000
        /*0844*/ 	.short	0x010a
        /*0846*/ 	.byte	0xff
	.zero		1


	//   ....[118]....
        /*0848*/ 	.word	0x000073c0
        /*084c*/ 	.word	0x00000000
        /*0850*/ 	.word	0x00000000
        /*0854*/ 	.short	0x010a
        /*0856*/ 	.byte	0xff
	.zero		1


	//   ....[119]....
        /*0858*/ 	.word	0x00007420
        /*085c*/ 	.word	0x00000000
        /*0860*/ 	.word	0x00000000
        /*0864*/ 	.short	0x010a
        /*0866*/ 	.byte	0xff
	.zero		1


	//   ....[120]....
        /*0868*/ 	.word	0x00007470
        /*086c*/ 	.word	0x00000002
        /*0870*/ 	.word	0x00000150
        /*0874*/ 	.short	0x010a
        /*0876*/ 	.byte	0xff
	.zero		1


	//   ....[121]....
        /*0878*/ 	.word	0x000074d0
        /*087c*/ 	.word	0x00000002
        /*0880*/ 	.word	0x00000100
        /*0884*/ 	.short	0x010a
        /*0886*/ 	.byte	0xff
	.zero		1


	//   ....[122]....
        /*0888*/ 	.word	0x00007520
        /*088c*/ 	.word	0x00000002
        /*0890*/ 	.word	0x000000f0
        /*0894*/ 	.short	0x010a
        /*0896*/ 	.byte	0xff
	.zero		1


	//   ....[123]....
        /*0898*/ 	.word	0x00007580
        /*089c*/ 	.word	0x00000000
        /*08a0*/ 	.word	0x00000100
        /*08a4*/ 	.short	0x010a
        /*08a6*/ 	.byte	0xff
	.zero		1


	//   ....[124]....
        /*08a8*/ 	.word	0x000075d0
        /*08ac*/ 	.word	0x00000000
        /*08b0*/ 	.word	0x000000f0
        /*08b4*/ 	.short	0x010a
        /*08b6*/ 	.byte	0xff
	.zero		1


	//   ....[125]....
        /*08b8*/ 	.word	0x00007630
        /*08bc*/ 	.word	0x00000002
        /*08c0*/ 	.word	0x00000130
        /*08c4*/ 	.short	0x010a
        /*08c6*/ 	.byte	0xff
	.zero		1


	//   ....[126]....
        /*08c8*/ 	.word	0x00007690
        /*08cc*/ 	.word	0x00000000
        /*08d0*/ 	.word	0x00000000
        /*08d4*/ 	.short	0x010a
        /*08d6*/ 	.byte	0xff
	.zero		1


	//   ....[127]....
        /*08d8*/ 	.word	0x000076f0
        /*08dc*/ 	.word	0x00000000
        /*08e0*/ 	.word	0x00000000
        /*08e4*/ 	.short	0x010a
        /*08e6*/ 	.byte	0xff
	.zero		1


	//   ....[128]....
        /*08e8*/ 	.word	0x00007750
        /*08ec*/ 	.word	0x00000000
        /*08f0*/ 	.word	0x00000000
        /*08f4*/ 	.short	0x010a
        /*08f6*/ 	.byte	0xff
	.zero		1


	//   ....[129]....
        /*08f8*/ 	.word	0x000077b0
        /*08fc*/ 	.word	0x00000000
        /*0900*/ 	.word	0x00000000
        /*0904*/ 	.short	0x010a
        /*0906*/ 	.byte	0xff
	.zero		1


	//   ....[130]....
        /*0908*/ 	.word	0x00007810
        /*090c*/ 	.word	0x00000000
        /*0910*/ 	.word	0x00000000
        /*0914*/ 	.short	0x010a
        /*0916*/ 	.byte	0xff
	.zero		1


	//   ....[131]....
        /*0918*/ 	.word	0x00007860
        /*091c*/ 	.word	0x00000003
        /*0920*/ 	.word	0x000000f0
        /*0924*/ 	.short	0x010a
        /*0926*/ 	.byte	0xff
	.zero		1


	//   ....[132]....
        /*0928*/ 	.word	0x000078c0
        /*092c*/ 	.word	0x00000000
        /*0930*/ 	.word	0x000000e8
        /*0934*/ 	.short	0x010a
        /*0936*/ 	.byte	0xff
	.zero		1


	//   ....[133]....
        /*0938*/ 	.word	0x00007920
        /*093c*/ 	.word	0x00000000
        /*0940*/ 	.word	0x000000d8
        /*0944*/ 	.short	0x010a
        /*0946*/ 	.byte	0xff
	.zero		1


	//   ....[134]....
        /*0948*/ 	.word	0x00007970
        /*094c*/ 	.word	0x00000003
        /*0950*/ 	.word	0x000000f0
        /*0954*/ 	.short	0x010a
        /*0956*/ 	.byte	0xff
	.zero		1


	//   ....[135]....
        /*0958*/ 	.word	0x000079d0
        /*095c*/ 	.word	0x00000000
        /*0960*/ 	.word	0x000000d0
        /*0964*/ 	.short	0x010a
        /*0966*/ 	.byte	0xff
	.zero		1


	//   ....[136]....
        /*0968*/ 	.word	0x00007a20
        /*096c*/ 	.word	0x00000016
        /*0970*/ 	.word	0x00000110
        /*0974*/ 	.short	0x010a
        /*0976*/ 	.byte	0xff
	.zero		1


	//----- nvinfo : EIATTR_NUM_MBARRIERS
	.align		4
.L_47:
        /*0978*/ 	.byte	0x03, 0x38
        /*097a*/ 	.short	0x002e


	//----- nvinfo : EIATTR_EXIT_INSTR_OFFSETS
	.align		4
        /*097c*/ 	.byte	0x04, 0x1c
        /*097e*/ 	.short	(.L_49 - .L_48)


	//   ....[0]....
.L_48:
        /*0980*/ 	.word	0x00002eb0


	//   ....[1]....
        /*0984*/ 	.word	0x000033a0


	//   ....[2]....
        /*0988*/ 	.word	0x00003400


	//   ....[3]....
        /*098c*/ 	.word	0x00004370


	//   ....[4]....
        /*0990*/ 	.word	0x00005050


	//   ....[5]....
        /*0994*/ 	.word	0x00005090


	//   ....[6]....
        /*0998*/ 	.word	0x00006e80


	//----- nvinfo : EIATTR_MAX_THREADS
	.align		4
.L_49:
        /*099c*/ 	.byte	0x04, 0x05
        /*099e*/ 	.short	(.L_51 - .L_50)
.L_50:
        /*09a0*/ 	.word	0x00000100
        /*09a4*/ 	.word	0x00000001
        /*09a8*/ 	.word	0x00000001


	//----- nvinfo : EIATTR_CRS_STACK_SIZE
	.align		4
.L_51:
        /*09ac*/ 	.byte	0x04, 0x1e
        /*09ae*/ 	.short	(.L_53 - .L_52)
.L_52:
        /*09b0*/ 	.word	0x00000000


	//----- nvinfo : EIATTR_CBANK_PARAM_SIZE
	.align		4
.L_53:
        /*09b4*/ 	.byte	0x03, 0x19
        /*09b6*/ 	.short	0x0800


	//----- nvinfo : EIATTR_PARAM_CBANK
	.align		4
        /*09b8*/ 	.byte	0x04, 0x0a
        /*09ba*/ 	.short	(.L_55 - .L_54)
	.align		4
.L_54:
        /*09bc*/ 	.word	index@(.nv.constant0._ZN7cutlass13device_kernelINS_4gemm6kernel13GemmUniversalIN4cute5tupleIJiiiiEEENS1_10collective13CollectiveMmaINS1_35MainloopSm100TmaUmmaWarpSpecializedILi13ELi2ELi4ENS5_IJNS4_1CILi2EEENSA_ILi1EEESC_EEEEENS5_IJNSA_ILi64EEESF_NSA_ILi128EEEEEENS_12float_e4m3_tENS5_IJlSC_lEEESI_SJ_NS4_8TiledMMAINS4_8MMA_AtomIJNS4_10MMA_TraitsINS4_19SM100_MMA_F8F6F4_SSEJSI_SI_fSF_SF_NS4_17integral_constantINS4_4UMMA5MajorELSQ_0EEESR_NSO_INSP_7ScaleInELSS_0EEEST_EEEEEENS4_6LayoutINS5_IJSC_SC_SC_EEENS5_IJNSA_ILi0EEESY_SY_EEEEENS5_IJNS4_10UnderscoreES11_S11_EEEEENS4_13SM90_TMA_LOADENS4_14ComposedLayoutINS4_7SwizzleILi3ELi4ELi3EEENS4_18smem_ptr_flag_bitsILi8EEENSW_INS5_IJNSA_ILi8EEESG_EEENS5_IJSG_SC_EEEEEEEvNS4_8identityENS4_23SM90_TMA_LOAD_MULTICASTES1E_vS1F_EENS_8epilogue10collective18CollectiveEpilogueINS1I_23Sm100TmaWarpSpecializedILi1ELi1ELi32ELb0ELb0EEEJSH_NS5_IJNSW_ISF_SC_EES1N_EEESI_SJ_SI_SJ_NS1I_6fusion15FusionCallbacksIS1M_NS1P_17LinearCombinationISI_fSI_fLNS_15FloatRoundStyleE2EEESH_S1O_JEEENS4_5SM1004TMEM4LOAD26SM100_TMEM_LOAD_16dp32b32xES14_NS15_INS16_ILi2ELi4ELi3EEES19_NSW_INS5_IJS1A_SF_EEENS5_IJSF_SC_EEEEEEENS4_39AutoVectorizingCopyWithAssumedAlignmentILi128EEENS4_14SM90_TMA_STOREES23_S25_S25_EEEvvEEEEvNT_6ParamsE)
        /*09c0*/ 	.short	0x0380
        /*09c2*/ 	.short	0x0800


	//----- nvinfo : EIATTR_SW_WAR
	.align		4
.L_55:
        /*09c4*/ 	.byte	0x04, 0x36
        /*09c6*/ 	.short	(.L_57 - .L_56)
.L_56:
        /*09c8*/ 	.word	0x00000008
.L_57:


//--------------------- .nv.callgraph             --------------------------
	.section	.nv.callgraph,"",@"SHT_CUDA_CALLGRAPH"
	.align	4
	.sectionentsize	8
	.align		4
        /*0000*/ 	.word	0x00000000
	.align		4
        /*0004*/ 	.word	0xffffffff
	.align		4
        /*0008*/ 	.word	index@(_ZN7cutlass13device_kernelINS_4gemm6kernel13GemmUniversalIN4cute5tupleIJiiiiEEENS1_10collective13CollectiveMmaINS1_35MainloopSm100TmaUmmaWarpSpecializedILi13ELi2ELi4ENS5_IJNS4_1CILi2EEENSA_ILi1EEESC_EEEEENS5_IJNSA_ILi64EEESF_NSA_ILi128EEEEEENS_12float_e4m3_tENS5_IJlSC_lEEESI_SJ_NS4_8TiledMMAINS4_8MMA_AtomIJNS4_10MMA_TraitsINS4_19SM100_MMA_F8F6F4_SSEJSI_SI_fSF_SF_NS4_17integral_constantINS4_4UMMA5MajorELSQ_0EEESR_NSO_INSP_7ScaleInELSS_0EEEST_EEEEEENS4_6LayoutINS5_IJSC_SC_SC_EEENS5_IJNSA_ILi0EEESY_SY_EEEEENS5_IJNS4_10UnderscoreES11_S11_EEEEENS4_13SM90_TMA_LOADENS4_14ComposedLayoutINS4_7SwizzleILi3ELi4ELi3EEENS4_18smem_ptr_flag_bitsILi8EEENSW_INS5_IJNSA_ILi8EEESG_EEENS5_IJSG_SC_EEEEEEEvNS4_8identityENS4_23SM90_TMA_LOAD_MULTICASTES1E_vS1F_EENS_8epilogue10collective18CollectiveEpilogueINS1I_23Sm100TmaWarpSpecializedILi1ELi1ELi32ELb0ELb0EEEJSH_NS5_IJNSW_ISF_SC_EES1N_EEESI_SJ_SI_SJ_NS1I_6fusion15FusionCallbacksIS1M_NS1P_17LinearCombinationISI_fSI_fLNS_15FloatRoundStyleE2EEESH_S1O_JEEENS4_5SM1004TMEM4LOAD26SM100_TMEM_LOAD_16dp32b32xES14_NS15_INS16_ILi2ELi4ELi3EEES19_NSW_INS5_IJS1A_SF_EEENS5_IJSF_SC_EEEEEEENS4_39AutoVectorizingCopyWithAssumedAlignmentILi128EEENS4_14SM90_TMA_STOREES23_S25_S25_EEEvvEEEEvNT_6ParamsE)
	.align		4
        /*000c*/ 	.word	index@(__assertfail)
	.align		4
        /*0010*/ 	.word	0x00000000
	.align		4
        /*0014*/ 	.word	0xfffffffe
	.align		4
        /*0018*/ 	.word	0x00000000
	.align		4
        /*001c*/ 	.word	0xfffffffd
	.align		4
        /*0020*/ 	.word	0x00000000
	.align		4
        /*0024*/ 	.word	0xfffffffc


//--------------------- .nv.constant4             --------------------------
	.section	.nv.constant4,"a",@progbits
	.align	8
	.align		8
.nv.constant4:
        /*0000*/ 	.dword	__assertfail
	.align		8
        /*0008*/ 	.dword	__unnamed_1
	.align		8
        /*0010*/ 	.dword	__unnamed_2
	.align		8
        /*0018*/ 	.dword	_ZN39_INTERNAL_416e1c75_4_k_cu_16584a96_83284cuda3std3__45__cpo5beginE
	.align		8
        /*0020*/ 	.dword	_ZN39_INTERNAL_416e1c75_4_k_cu_16584a96_83284cuda3std3__45__cpo3endE
	.align		8
        /*0028*/ 	.dword	_ZN39_INTERNAL_416e1c75_4_k_cu_16584a96_83284cuda3std3__45__cpo6cbeginE
	.align		8
        /*0030*/ 	.dword	_ZN39_INTERNAL_416e1c75_4_k_cu_16584a96_83284cuda3std3__45__cpo4cendE
	.align		8
        /*0038*/ 	.dword	_ZN39_INTERNAL_416e1c75_4_k_cu_16584a96_83284cuda3std3__441_GLOBAL__N__416e1c75_4_k_cu_16584a96_83286ignoreE
	.align		8
        /*0040*/ 	.dword	_ZN39_INTERNAL_416e1c75_4_k_cu_16584a96_83284cuda3std3__419piecewise_constructE
	.align		8
        /*0048*/ 	.dword	_ZN39_INTERNAL_416e1c75_4_k_cu_16584a96_83284cuda3std3__48in_placeE
	.align		8
        /*0050*/ 	.dword	_ZN39_INTERNAL_416e1c75_4_k_cu_16584a96_83284cuda3std6ranges3__45__cpo4swapE
	.align		8
        /*0058*/ 	.dword	_ZN39_INTERNAL_416e1c75_4_k_cu_16584a96_83284cuda3std6ranges3__45__cpo9iter_moveE
	.align		8
        /*0060*/ 	.dword	_ZN39_INTERNAL_416e1c75_4_k_cu_16584a96_83284cute7productE
	.align		8
        /*0068*/ 	.dword	_ZN39_INTERNAL_416e1c75_4_k_cu_16584a96_83284cute1_E
	.align		8
        /*0070*/ 	.dword	$str$25
	.align		8
        /*0078*/ 	.dword	$str$26
	.align		8
        /*0080*/ 	.dword	$str$27
	.align		8
        /*0088*/ 	.dword	$str$28


//--------------------- .text._ZN7cutlass13device_kernelINS_4gemm6kernel13GemmUniversalIN4cute5tupleIJiiiiEEENS1_10collective13CollectiveMmaINS1_35MainloopSm100TmaUmmaWarpSpecializedILi13ELi2ELi4ENS5_IJNS4_1CILi2EEENSA_ILi1EEESC_EEEEENS5_IJNSA_ILi64EEESF_NSA_ILi128EEEEEENS_12float_e4m3_tENS5_IJlSC_lEEESI_SJ_NS4_8TiledMMAINS4_8MMA_AtomIJNS4_10MMA_TraitsINS4_19SM100_MMA_F8F6F4_SSEJSI_SI_fSF_SF_NS4_17integral_constantINS4_4UMMA5MajorELSQ_0EEESR_NSO_INSP_7ScaleInELSS_0EEEST_EEEEEENS4_6LayoutINS5_IJSC_SC_SC_EEENS5_IJNSA_ILi0EEESY_SY_EEEEENS5_IJNS4_10UnderscoreES11_S11_EEEEENS4_13SM90_TMA_LOADENS4_14ComposedLayoutINS4_7SwizzleILi3ELi4ELi3EEENS4_18smem_ptr_flag_bitsILi8EEENSW_INS5_IJNSA_ILi8EEESG_EEENS5_IJSG_SC_EEEEEEEvNS4_8identityENS4_23SM90_TMA_LOAD_MULTICASTES1E_vS1F_EENS_8epilogue10collective18CollectiveEpilogueINS1I_23Sm100TmaWarpSpecializedILi1ELi1ELi32ELb0ELb0EEEJSH_NS5_IJNSW_ISF_SC_EES1N_EEESI_SJ_SI_SJ_NS1I_6fusion15FusionCallbacksIS1M_NS1P_17LinearCombinationISI_fSI_fLNS_15FloatRoundStyleE2EEESH_S1O_JEEENS4_5SM1004TMEM4LOAD26SM100_TMEM_LOAD_16dp32b32xES14_NS15_INS16_ILi2ELi4ELi3EEES19_NSW_INS5_IJS1A_SF_EEENS5_IJSF_SC_EEEEEEENS4_39AutoVectorizingCopyWithAssumedAlignmentILi128EEENS4_14SM90_TMA_STOREES23_S25_S25_EEEvvEEEEvNT_6ParamsE --------------------------
	.section	.text._ZN7cutlass13device_kernelINS_4gemm6kernel13GemmUniversalIN4cute5tupleIJiiiiEEENS1_10collective13CollectiveMmaINS1_35MainloopSm100TmaUmmaWarpSpecializedILi13ELi2ELi4ENS5_IJNS4_1CILi2EEENSA_ILi1EEESC_EEEEENS5_IJNSA_ILi64EEESF_NSA_ILi128EEEEEENS_12float_e4m3_tENS5_IJlSC_lEEESI_SJ_NS4_8TiledMMAINS4_8MMA_AtomIJNS4_10MMA_TraitsINS4_19SM100_MMA_F8F6F4_SSEJSI_SI_fSF_SF_NS4_17integral_constantINS4_4UMMA5MajorELSQ_0EEESR_NSO_INSP_7ScaleInELSS_0EEEST_EEEEEENS4_6LayoutINS5_IJSC_SC_SC_EEENS5_IJNSA_ILi0EEESY_SY_EEEEENS5_IJNS4_10UnderscoreES11_S11_EEEEENS4_13SM90_TMA_LOADENS4_14ComposedLayoutINS4_7SwizzleILi3ELi4ELi3EEENS4_18smem_ptr_flag_bitsILi8EEENSW_INS5_IJNSA_ILi8EEESG_EEENS5_IJSG_SC_EEEEEEEvNS4_8identityENS4_23SM90_TMA_LOAD_MULTICASTES1E_vS1F_EENS_8epilogue10collective18CollectiveEpilogueINS1I_23Sm100TmaWarpSpecializedILi1ELi1ELi32ELb0ELb0EEEJSH_NS5_IJNSW_ISF_SC_EES1N_EEESI_SJ_SI_SJ_NS1I_6fusion15FusionCallbacksIS1M_NS1P_17LinearCombinationISI_fSI_fLNS_15FloatRoundStyleE2EEESH_S1O_JEEENS4_5SM1004TMEM4LOAD26SM100_TMEM_LOAD_16dp32b32xES14_NS15_INS16_ILi2ELi4ELi3EEES19_NSW_INS5_IJS1A_SF_EEENS5_IJSF_SC_EEEEEEENS4_39AutoVectorizingCopyWithAssumedAlignmentILi128EEENS4_14SM90_TMA_STOREES23_S25_S25_EEEvvEEEEvNT_6ParamsE,"ax",@progbits
	.align	128
.text._ZN7cutlass13device_kernelINS_4gemm6kernel13GemmUniversalIN4cute5tupleIJiiiiEEENS1_10collective13CollectiveMmaINS1_35MainloopSm100TmaUmmaWarpSpecializedILi13ELi2ELi4ENS5_IJNS4_1CILi2EEENSA_ILi1EEESC_EEEEENS5_IJNSA_ILi64EEESF_NSA_ILi128EEEEEENS_12float_e4m3_tENS5_IJlSC_lEEESI_SJ_NS4_8TiledMMAINS4_8MMA_AtomIJNS4_10MMA_TraitsINS4_19SM100_MMA_F8F6F4_SSEJSI_SI_fSF_SF_NS4_17integral_constantINS4_4UMMA5MajorELSQ_0EEESR_NSO_INSP_7ScaleInELSS_0EEEST_EEEEEENS4_6LayoutINS5_IJSC_SC_SC_EEENS5_IJNSA_ILi0EEESY_SY_EEEEENS5_IJNS4_10UnderscoreES11_S11_EEEEENS4_13SM90_TMA_LOADENS4_14ComposedLayoutINS4_7SwizzleILi3ELi4ELi3EEENS4_18smem_ptr_flag_bitsILi8EEENSW_INS5_IJNSA_ILi8EEESG_EEENS5_IJSG_SC_EEEEEEEvNS4_8identityENS4_23SM90_TMA_LOAD_MULTICASTES1E_vS1F_EENS_8epilogue10collective18CollectiveEpilogueINS1I_23Sm100TmaWarpSpecializedILi1ELi1ELi32ELb0ELb0EEEJSH_NS5_IJNSW_ISF_SC_EES1N_EEESI_SJ_SI_SJ_NS1I_6fusion15FusionCallbacksIS1M_NS1P_17LinearCombinationISI_fSI_fLNS_15FloatRoundStyleE2EEESH_S1O_JEEENS4_5SM1004TMEM4LOAD26SM100_TMEM_LOAD_16dp32b32xES14_NS15_INS16_ILi2ELi4ELi3EEES19_NSW_INS5_IJS1A_SF_EEENS5_IJSF_SC_EEEEEEENS4_39AutoVectorizingCopyWithAssumedAlignmentILi128EEENS4_14SM90_TMA_STOREES23_S25_S25_EEEvvEEEEvNT_6ParamsE:
        .type           _ZN7cutlass13device_kernelINS_4gemm6kernel13GemmUniversalIN4cute5tupleIJiiiiEEENS1_10collective13CollectiveMmaINS1_35MainloopSm100TmaUmmaWarpSpecializedILi13ELi2ELi4ENS5_IJNS4_1CILi2EEENSA_ILi1EEESC_EEEEENS5_IJNSA_ILi64EEESF_NSA_ILi128EEEEEENS_12float_e4m3_tENS5_IJlSC_lEEESI_SJ_NS4_8TiledMMAINS4_8MMA_AtomIJNS4_10MMA_TraitsINS4_19SM100_MMA_F8F6F4_SSEJSI_SI_fSF_SF_NS4_17integral_constantINS4_4UMMA5MajorELSQ_0EEESR_NSO_INSP_7ScaleInELSS_0EEEST_EEEEEENS4_6LayoutINS5_IJSC_SC_SC_EEENS5_IJNSA_ILi0EEESY_SY_EEEEENS5_IJNS4_10UnderscoreES11_S11_EEEEENS4_13SM90_TMA_LOADENS4_14ComposedLayoutINS4_7SwizzleILi3ELi4ELi3EEENS4_18smem_ptr_flag_bitsILi8EEENSW_INS5_IJNSA_ILi8EEESG_EEENS5_IJSG_SC_EEEEEEEvNS4_8identityENS4_23SM90_TMA_LOAD_MULTICASTES1E_vS1F_EENS_8epilogue10collective18CollectiveEpilogueINS1I_23Sm100TmaWarpSpecializedILi1ELi1ELi32ELb0ELb0EEEJSH_NS5_IJNSW_ISF_SC_EES1N_EEESI_SJ_SI_SJ_NS1I_6fusion15FusionCallbacksIS1M_NS1P_17LinearCombinationISI_fSI_fLNS_15FloatRoundStyleE2EEESH_S1O_JEEENS4_5SM1004TMEM4LOAD26SM100_TMEM_LOAD_16dp32b32xES14_NS15_INS16_ILi2ELi4ELi3EEES19_NSW_INS5_IJS1A_SF_EEENS5_IJSF_SC_EEEEEEENS4_39AutoVectorizingCopyWithAssumedAlignmentILi128EEENS4_14SM90_TMA_STOREES23_S25_S25_EEEvvEEEEvNT_6ParamsE,@function
        .size           _ZN7cutlass13device_kernelINS_4gemm6kernel13GemmUniversalIN4cute5tupleIJiiiiEEENS1_10collective13CollectiveMmaINS1_35MainloopSm100TmaUmmaWarpSpecializedILi13ELi2ELi4ENS5_IJNS4_1CILi2EEENSA_ILi1EEESC_EEEEENS5_IJNSA_ILi64EEESF_NSA_ILi128EEEEEENS_12float_e4m3_tENS5_IJlSC_lEEESI_SJ_NS4_8TiledMMAINS4_8MMA_AtomIJNS4_10MMA_TraitsINS4_19SM100_MMA_F8F6F4_SSEJSI_SI_fSF_SF_NS4_17integral_constantINS4_4UMMA5MajorELSQ_0EEESR_NSO_INSP_7ScaleInELSS_0EEEST_EEEEEENS4_6LayoutINS5_IJSC_SC_SC_EEENS5_IJNSA_ILi0EEESY_SY_EEEEENS5_IJNS4_10UnderscoreES11_S11_EEEEENS4_13SM90_TMA_LOADENS4_14ComposedLayoutINS4_7SwizzleILi3ELi4ELi3EEENS4_18smem_ptr_flag_bitsILi8EEENSW_INS5_IJNSA_ILi8EEESG_EEENS5_IJSG_SC_EEEEEEEvNS4_8identityENS4_23SM90_TMA_LOAD_MULTICASTES1E_vS1F_EENS_8epilogue10collective18CollectiveEpilogueINS1I_23Sm100TmaWarpSpecializedILi1ELi1ELi32ELb0ELb0EEEJSH_NS5_IJNSW_ISF_SC_EES1N_EEESI_SJ_SI_SJ_NS1I_6fusion15FusionCallbacksIS1M_NS1P_17LinearCombinationISI_fSI_fLNS_15FloatRoundStyleE2EEESH_S1O_JEEENS4_5SM1004TMEM4LOAD26SM100_TMEM_LOAD_16dp32b32xES14_NS15_INS16_ILi2ELi4ELi3EEES19_NSW_INS5_IJS1A_SF_EEENS5_IJSF_SC_EEEEEEENS4_39AutoVectorizingCopyWithAssumedAlignmentILi128EEENS4_14SM90_TMA_STOREES23_S25_S25_EEEvvEEEEvNT_6ParamsE,(.L_x_163 - _ZN7cutlass13device_kernelINS_4gemm6kernel13GemmUniversalIN4cute5tupleIJiiiiEEENS1_10collective13CollectiveMmaINS1_35MainloopSm100TmaUmmaWarpSpecializedILi13ELi2ELi4ENS5_IJNS4_1CILi2EEENSA_ILi1EEESC_EEEEENS5_IJNSA_ILi64EEESF_NSA_ILi128EEEEEENS_12float_e4m3_tENS5_IJlSC_lEEESI_SJ_NS4_8TiledMMAINS4_8MMA_AtomIJNS4_10MMA_TraitsINS4_19SM100_MMA_F8F6F4_SSEJSI_SI_fSF_SF_NS4_17integral_constantINS4_4UMMA5MajorELSQ_0EEESR_NSO_INSP_7ScaleInELSS_0EEEST_EEEEEENS4_6LayoutINS5_IJSC_SC_SC_EEENS5_IJNSA_ILi0EEESY_SY_EEEEENS5_IJNS4_10UnderscoreES11_S11_EEEEENS4_13SM90_TMA_LOADENS4_14ComposedLayoutINS4_7SwizzleILi3ELi4ELi3EEENS4_18smem_ptr_flag_bitsILi8EEENSW_INS5_IJNSA_ILi8EEESG_EEENS5_IJSG_SC_EEEEEEEvNS4_8identityENS4_23SM90_TMA_LOAD_MULTICASTES1E_vS1F_EENS_8epilogue10collective18CollectiveEpilogueINS1I_23Sm100TmaWarpSpecializedILi1ELi1ELi32ELb0ELb0EEEJSH_NS5_IJNSW_ISF_SC_EES1N_EEESI_SJ_SI_SJ_NS1I_6fusion15FusionCallbacksIS1M_NS1P_17LinearCombinationISI_fSI_fLNS_15FloatRoundStyleE2EEESH_S1O_JEEENS4_5SM1004TMEM4LOAD26SM100_TMEM_LOAD_16dp32b32xES14_NS15_INS16_ILi2ELi4ELi3EEES19_NSW_INS5_IJS1A_SF_EEENS5_IJSF_SC_EEEEEEENS4_39AutoVectorizingCopyWithAssumedAlignmentILi128EEENS4_14SM90_TMA_STOREES23_S25_S25_EEEvvEEEEvNT_6ParamsE)
        .other          _ZN7cutlass13device_kernelINS_4gemm6kernel13GemmUniversalIN4cute5tupleIJiiiiEEENS1_10collective13CollectiveMmaINS1_35MainloopSm100TmaUmmaWarpSpecializedILi13ELi2ELi4ENS5_IJNS4_1CILi2EEENSA_ILi1EEESC_EEEEENS5_IJNSA_ILi64EEESF_NSA_ILi128EEEEEENS_12float_e4m3_tENS5_IJlSC_lEEESI_SJ_NS4_8TiledMMAINS4_8MMA_AtomIJNS4_10MMA_TraitsINS4_19SM100_MMA_F8F6F4_SSEJSI_SI_fSF_SF_NS4_17integral_constantINS4_4UMMA5MajorELSQ_0EEESR_NSO_INSP_7ScaleInELSS_0EEEST_EEEEEENS4_6LayoutINS5_IJSC_SC_SC_EEENS5_IJNSA_ILi0EEESY_SY_EEEEENS5_IJNS4_10UnderscoreES11_S11_EEEEENS4_13SM90_TMA_LOADENS4_14ComposedLayoutINS4_7SwizzleILi3ELi4ELi3EEENS4_18smem_ptr_flag_bitsILi8EEENSW_INS5_IJNSA_ILi8EEESG_EEENS5_IJSG_SC_EEEEEEEvNS4_8identityENS4_23SM90_TMA_LOAD_MULTICASTES1E_vS1F_EENS_8epilogue10collective18CollectiveEpilogueINS1I_23Sm100TmaWarpSpecializedILi1ELi1ELi32ELb0ELb0EEEJSH_NS5_IJNSW_ISF_SC_EES1N_EEESI_SJ_SI_SJ_NS1I_6fusion15FusionCallbacksIS1M_NS1P_17LinearCombinationISI_fSI_fLNS_15FloatRoundStyleE2EEESH_S1O_JEEENS4_5SM1004TMEM4LOAD26SM100_TMEM_LOAD_16dp32b32xES14_NS15_INS16_ILi2ELi4ELi3EEES19_NSW_INS5_IJS1A_SF_EEENS5_IJSF_SC_EEEEEEENS4_39AutoVectorizingCopyWithAssumedAlignmentILi128EEENS4_14SM90_TMA_STOREES23_S25_S25_EEEvvEEEEvNT_6ParamsE,@"STO_CUDA_ENTRY STV_DEFAULT"
_ZN7cutlass13device_kernelINS_4gemm6kernel13GemmUniversalIN4cute5tupleIJiiiiEEENS1_10collective13CollectiveMmaINS1_35MainloopSm100TmaUmmaWarpSpecializedILi13ELi2ELi4ENS5_IJNS4_1CILi2EEENSA_ILi1EEESC_EEEEENS5_IJNSA_ILi64EEESF_NSA_ILi128EEEEEENS_12float_e4m3_tENS5_IJlSC_lEEESI_SJ_NS4_8TiledMMAINS4_8MMA_AtomIJNS4_10MMA_TraitsINS4_19SM100_MMA_F8F6F4_SSEJSI_SI_fSF_SF_NS4_17integral_constantINS4_4UMMA5MajorELSQ_0EEESR_NSO_INSP_7ScaleInELSS_0EEEST_EEEEEENS4_6LayoutINS5_IJSC_SC_SC_EEENS5_IJNSA_ILi0EEESY_SY_EEEEENS5_IJNS4_10UnderscoreES11_S11_EEEEENS4_13SM90_TMA_LOADENS4_14ComposedLayoutINS4_7SwizzleILi3ELi4ELi3EEENS4_18smem_ptr_flag_bitsILi8EEENSW_INS5_IJNSA_ILi8EEESG_EEENS5_IJSG_SC_EEEEEEEvNS4_8identityENS4_23SM90_TMA_LOAD_MULTICASTES1E_vS1F_EENS_8epilogue10collective18CollectiveEpilogueINS1I_23Sm100TmaWarpSpecializedILi1ELi1ELi32ELb0ELb0EEEJSH_NS5_IJNSW_ISF_SC_EES1N_EEESI_SJ_SI_SJ_NS1I_6fusion15FusionCallbacksIS1M_NS1P_17LinearCombinationISI_fSI_fLNS_15FloatRoundStyleE2EEESH_S1O_JEEENS4_5SM1004TMEM4LOAD26SM100_TMEM_LOAD_16dp32b32xES14_NS15_INS16_ILi2ELi4ELi3EEES19_NSW_INS5_IJS1A_SF_EEENS5_IJSF_SC_EEEEEEENS4_39AutoVectorizingCopyWithAssumedAlignmentILi128EEENS4_14SM90_TMA_STOREES23_S25_S25_EEEvvEEEEvNT_6ParamsE:
[----:B------:R-:W1:Y:S01]  /*0000*/  LDC R1, c[0x0][0x37c] ;  /* 0x0000df00ff017b82 */ /* 0x000e620000000800 */
[----:B------:R-:W2:Y:S01]  /*0010*/  S2R R76, SR_TID.X ;  /* 0x00000000004c7919 */ /* 0x000ea20000002100 */
[----:B------:R-:W3:Y:S01]  /*0020*/  LDCU.64 UR8, c[0x0][0x890] ;  /* 0x00011200ff0877ac */ /* 0x000ee20008000a00 */
[----:B------:R-:W-:Y:S02]  /*0030*/  PRMT R79, RZ, 0x7610, R79 ;  /* 0x00007610ff4f7816 */ /* 0x000fe4000000004f */
[----:B------:R-:W-:Y:S01]  /*0040*/  ELECT P3, URZ, PT ;  /* 0x0000000000ff782f */ /* 0x000fe20003860000 */
[----:B---3--:R-:W-:-:S04]  /*0050*/  UISETP.NE.U32.AND UP0, UPT, UR8, URZ, UPT ;  /* 0x000000ff0800728c */ /* 0x008fc8000bf05070 */
[----:B------:R-:W-:Y:S01]  /*0060*/  UISETP.NE.AND.EX UP0, UPT, UR9, URZ, UPT, UP0 ;  /* 0x000000ff0900728c */ /* 0x000fe2000bf05300 */
[----:B--2---:R-:W-:-:S05]  /*0070*/  SHF.R.U32.HI R80, RZ, 0x5, R76 ;  /* 0x00000005ff507819 */ /* 0x004fca000001164c */
[----:B------:R-:W2:Y:S02]  /*0080*/  SHFL.IDX PT, R0, R80, RZ, 0x1f ;  /* 0x00001fff50007589 */ /* 0x000ea400000e0000 */
[----:B--2---:R-:W-:Y:S01]  /*0090*/  R2UR UR18, R0 ;  /* 0x00000000001272ca */ /* 0x004fe200000e0000 */
[----:B-1----:R-:W-:-:S14]  /*00a0*/  BRA.U UP0, `(.L_x_0) ;  /* 0x0000000100307547 */ /* 0x002fdc000b800000 */
[----:B------:R-:W1:Y:S02]  /*00b0*/  LDCU.64 UR4, c[0x0][0x888] ;  /* 0x00011100ff0477ac */ /* 0x000e640008000a00 */
[----:B-1----:R-:W-:-:S04]  /*00c0*/  UISETP.NE.U32.AND UP0, UPT, UR4, URZ, UPT ;  /* 0x000000ff0400728c */ /* 0x002fc8000bf05070 */
[----:B------:R-:W-:-:S09]  /*00d0*/  UISETP.NE.AND.EX UP0, UPT, UR5, URZ, UPT, UP0 ;  /* 0x000000ff0500728c */ /* 0x000fd2000bf05300 */
[----:B------:R-:W-:Y:S05]  /*00e0*/  BRA.U !UP0, `(.L_x_1) ;  /* 0x0000000108147547 */ /* 0x000fea000b800000 */
[----:B------:R-:W1:Y:S01]  /*00f0*/  LDC.64 R2, c[0x0][0x888] ;  /* 0x00022200ff027b82 */ /* 0x000e620000000a00 */
[----:B------:R-:W1:Y:S02]  /*0100*/  LDCU.64 UR4, c[0x0][0x358] ;  /* 0x00006b00ff0477ac */ /* 0x000e640008000a00 */
[----:B-1----:R1:W5:Y:S01]  /*0110*/  LDG.E R39, desc[UR4][R2.64] ;  /* 0x0000000402277981 */ /* 0x002362000c1e1900 */
[----:B------:R-:W-:Y:S01]  /*0120*/  HFMA2 R79, -RZ, RZ, 0, 5.9604644775390625e-08 ;  /* 0x00000001ff4f7431 */ /* 0x000fe200000001ff */
[----:B------:R-:W-:Y:S05]  /*0130*/  BRA `(.L_x_0) ;  /* 0x00000000000c7947 */ /* 0x000fea0003800000 */
.L_x_1:
[----:B------:R-:W1:Y:S01]  /*0140*/  LDCU UR4, c[0x0][0x880] ;  /* 0x00011000ff0477ac */ /* 0x000e620008000800 */
[----:B------:R-:W-:Y:S01]  /*0150*/  HFMA2 R79, -RZ, RZ, 0, 5.9604644775390625e-08 ;  /* 0x00000001ff4f7431 */ /* 0x000fe200000001ff */
[----:B-1----:R-:W-:-:S07]  /*0160*/  MOV R39, UR4 ;  /* 0x0000000400277c02 */ /* 0x002fce0008000f00 */
.L_x_0:
[----:B------:R-:W2:Y:S02]  /*0170*/  LDCU.64 UR4, c[0x0][0x8b0] ;  /* 0x00011600ff0477ac */ /* 0x000ea40008000a00 */
[----:B--2---:R-:W-:-:S04]  /*0180*/  UISETP.NE.U32.AND UP0, UPT, UR4, URZ, UPT ;  /* 0x000000ff0400728c */ /* 0x004fc8000bf05070 */
[----:B------:R-:W-:-:S09]  /*0190*/  UISETP.NE.AND.EX UP0, UPT, UR5, URZ, UPT, UP0 ;  /* 0x000000ff0500728c */ /* 0x000fd2000bf05300 */
[----:B------:R-:W-:Y:S05]  /*01a0*/  BRA.U UP0, `(.L_x_2) ;  /* 0x0000000100287547 */ /* 0x000fea000b800000 */
[----:B------:R-:W2:Y:S02]  /*01b0*/  LDCU.64 UR4, c[0x0][0x8a8] ;  /* 0x00011500ff0477ac */ /* 0x000ea40008000a00 */
[----:B--2---:R-:W-:-:S04]  /*01c0*/  UISETP.NE.U32.AND UP0, UPT, UR4, URZ, UPT ;  /* 0x000000ff0400728c */ /* 0x004fc8000bf05070 */
[----:B------:R-:W-:-:S09]  /*01d0*/  UISETP.NE.AND.EX UP0, UPT, UR5, URZ, UPT, UP0 ;  /* 0x000000ff0500728c */ /* 0x000fd2000bf05300 */
[----:B------:R-:W-:Y:S05]  /*01e0*/  BRA.U !UP0, `(.L_x_3) ;  /* 0x0000000108107547 */ /* 0x000fea000b800000 */
[----:B-1----:R-:W1:Y:S01]  /*01f0*/  LDC.64 R2, c[0x0][0x8a8] ;  /* 0x00022a00ff027b82 */ /* 0x002e620000000a00 */
[----:B------:R-:W1:Y:S02]  /*0200*/  LDCU.64 UR4, c[0x0][0x358] ;  /* 0x00006b00ff0477ac */ /* 0x000e640008000a00 */
[----:B-1----:R2:W5:Y:S01]  /*0210*/  LDG.E R38, desc[UR4][R2.64] ;  /* 0x0000000402267981 */ /* 0x002562000c1e1900 */
[----:B------:R-:W-:Y:S05]  /*0220*/  BRA `(.L_x_2) ;  /* 0x0000000000087947 */ /* 0x000fea0003800000 */
.L_x_3:
[----:B------:R-:W2:Y:S02]  /*0230*/  LDCU UR4, c[0x0][0x8a0] ;  /* 0x00011400ff0477ac */ /* 0x000ea40008000800 */
[----:B--2---:R-:W-:Y:S02]  /*0240*/  MOV R38, UR4 ;  /* 0x0000000400267c02 */ /* 0x004fe40008000f00 */
.L_x_2:
[----:B------:R-:W-:Y:S01]  /*0250*/  IMAD.U32 R0, RZ, RZ, UR18 ;  /* 0x00000012ff007e24 */ /* 0x000fe2000f8e00ff */
[----:B------:R-:W-:Y:S04]  /*0260*/  BSSY.RECONVERGENT B0, `(.L_x_4) ;  /* 0x000000c000007945 */ /* 0x000fe80003800200 */
[C---:B------:R-:W-:Y:S02]  /*0270*/  ISETP.NE.OR P1, PT, R0.reuse, 0x1, !P3 ;  /* 0x000000010000780c */ /* 0x040fe40005f25670 */
[----:B------:R-:W-:-:S11]  /*0280*/  ISETP.NE.OR P0, PT, R0, 0x3, !P3 ;  /* 0x000000030000780c */ /* 0x000fd60005f05670 */
[----:B------:R-:W-:Y:S05]  /*0290*/  @P1 BRA `(.L_x_5) ;  /* 0x0000000000201947 */ /* 0x000fea0003800000 */
[----:B------:R-:W3:Y:S02]  /*02a0*/  LDCU.64 UR4, c[0x0][0x348] ;  /* 0x00006900ff0477ac */ /* 0x000ee40008000a00 */
[----:B---3--:R-:W-:Y:S02]  /*02b0*/  UIADD3 UR6, UP1, UPT, UR4, 0x80, URZ ;  /* 0x0000008004067890 */ /* 0x008fe4000ff3e0ff */
[----:B------:R-:W-:Y:S02]  /*02c0*/  UIADD3 UR4, UP0, UPT, UR4, 0x180, URZ ;  /* 0x0000018004047890 */ /* 0x000fe4000ff1e0ff */
[----:B------:R-:W-:Y:S02]  /*02d0*/  UIADD3.X UR7, UPT, UPT, URZ, UR5, URZ, UP1, !UPT ;  /* 0x00000005ff077290 */ /* 0x000fe40008ffe4ff */
[----:B------:R-:W-:-:S07]  /*02e0*/  UIADD3.X UR5, UPT, UPT, URZ, UR5, URZ, UP0, !UPT ;  /* 0x00000005ff057290 */ /* 0x000fce00087fe4ff */
[----:B------:R3:W-:Y:S02]  /*02f0*/  UTMACCTL.PF [UR6] ;  /* 0x00000000060079b9 */ /* 0x0007e40008040000 */
[----:B------:R3:W-:Y:S02]  /*0300*/  UTMACCTL.PF [UR4] ;  /* 0x00000000040079b9 */ /* 0x0007e40008040000 */
[----:B---3--:R-:W-:Y:S01]  /*0310*/  NOP ;  /* 0x0000000000007918 */ /* 0x008fe20000000000 */
.L_x_5:
[----:B------:R-:W-:Y:S05]  /*0320*/  BSYNC.RECONVERGENT B0 ;  /* 0x0000000000007941 */ /* 0x000fea0003800200 */
.L_x_4:
[----:B------:R-:W-:Y:S04]  /*0330*/  BSSY.RECONVERGENT B0, `(.L_x_6) ;  /* 0x000000a000007945 */ /* 0x000fe80003800200 */
        /* <DEDUP_REMOVED lines=9> */
.L_x_7:
[----:B------:R-:W-:Y:S05]  /*03d0*/  BSYNC.RECONVERGENT B0 ;  /* 0x0000000000007941 */ /* 0x000fea0003800200 */
.L_x_6:
[----:B------:R-:W3:Y:S01]  /*03e0*/  LDCU.64 UR4, c[0x0][0x888] ;  /* 0x00011100ff0477ac */ /* 0x000ee20008000a00 */
[----:B------:R-:W-:Y:S02]  /*03f0*/  UISETP.EQ.U32.AND UP2, UPT, UR8, URZ, UPT ;  /* 0x000000ff0800728c */ /* 0x000fe4000bf42070 */
[----:B------:R-:W-:Y:S02]  /*0400*/  UPLOP3.LUT UP3, UPT, UPT, UPT, UPT, 0x80, 0x8 ;  /* 0x000000000008789c */ /* 0x000fe40003f6f070 */
[----:B---3--:R-:W-:-:S04]  /*0410*/  UISETP.NE.U32.AND UP0, UPT, UR4, URZ, UPT ;  /* 0x000000ff0400728c */ /* 0x008fc8000bf05070 */
[----:B------:R-:W-:-:S04]  /*0420*/  UISETP.NE.AND.EX UP1, UPT, UR5, URZ, UPT, UP0 ;  /* 0x000000ff0500728c */ /* 0x000fc8000bf25300 */
[----:B------:R-:W-:-:S04]  /*0430*/  UISETP.EQ.OR.EX UP4, UPT, UR9, URZ, !UP1, UP2 ;  /* 0x000000ff0900728c */ /* 0x000fc8000cf82720 */
[----:B------:R-:W-:-:S05]  /*0440*/  UP2UR UR61, UPR, URZ, 0x10 ;  /* 0x00000010ff3d7883 */ /* 0x000fca0008000000 */
[----:B------:R-:W-:Y:S07]  /*0450*/  BRA.U !UP4, `(.L_x_8) ;  /* 0x000000010c207547 */ /* 0x000fee000b800000 */
[----:B------:R-:W-:Y:S01]  /*0460*/  UISETP.NE.U32.AND UP2, UPT, UR8, URZ, UPT ;  /* 0x000000ff0800728c */ /* 0x000fe2000bf45070 */
[----:B-----5:R-:W-:Y:S01]  /*0470*/  FSETP.NEU.AND P0, PT, R39, RZ, PT ;  /* 0x000000ff2700720b */ /* 0x020fe20003f0d000 */
[----:B------:R-:W-:Y:S02]  /*0480*/  USEL UR4, URZ, 0xffffffff, UP1 ;  /* 0xffffffffff047887 */ /* 0x000fe40008800000 */
[----:B------:R-:W-:-:S10]  /*0490*/  UISETP.NE.AND.EX UP2, UPT, UR9, URZ, UPT, UP2 ;  /* 0x000000ff0900728c */ /* 0x000fd4000bf45320 */
[----:B------:R-:W-:Y:S01]  /*04a0*/  VOTEU.ANY UP0, P0 ;  /* 0x0000000000ff7886 */ /* 0x000fe20000000100 */
[----:B------:R-:W-:-:S04]  /*04b0*/  @!UP2 USEL UR4, URZ, 0xffffffff, UP0 ;  /* 0xffffffffff04a887 */ /* 0x000fc80008000000 */
[----:B------:R-:W-:-:S04]  /*04c0*/  ULOP3.LUT UR4, UR4, 0x1, URZ, 0xc0, !UPT ;  /* 0x0000000104047892 */ /* 0x000fc8000f8ec0ff */
[----:B------:R-:W-:-:S11]  /*04d0*/  UISETP.NE.U32.AND UP3, UPT, UR4, 0x1, UPT ;  /* 0x000000010400788c */ /* 0x000fd6000bf65070 */
.L_x_8:
[----:B-12---:R-:W1:Y:S02]  /*04e0*/  SHFL.IDX PT, R2, R80, RZ, 0x1f ;  /* 0x00001fff50027589 */ /* 0x006e6400000e0000 */
[----:B-1----:R-:W-:-:S13]  /*04f0*/  ISETP.NE.AND P0, PT, R2, RZ, PT ;  /* 0x000000ff0200720c */ /* 0x002fda0003f05270 */
[----:B------:R-:W-:Y:S05]  /*0500*/  @P0 BRA `(.L_x_9) ;  /* 0x0000000000ac0947 */ /* 0x000fea0003800000 */
[----:B------:R-:W-:Y:S01]  /*0510*/  ELECT P0, URZ, PT ;  /* 0x0000000000ff782f */ /* 0x000fe20003800000 */
[----:B------:R-:W-:-:S12]  /*0520*/  BSSY.RECONVERGENT B0, `(.L_x_9) ;  /* 0x0000029000007945 */ /* 0x000fd80003800200 */
[----:B------:R-:W-:Y:S05]  /*0530*/  @!P0 BRA `(.L_x_10) ;  /* 0x00000000009c8947 */ /* 0x000fea0003800000 */
[----:B------:R-:W1:Y:S01]  /*0540*/  S2UR UR4, SR_CgaCtaId ;  /* 0x00000000000479c3 */ /* 0x000e620000008800 */
[----:B------:R-:W-:Y:S01]  /*0550*/  UMOV UR5, 0x400 ;  /* 0x0000040000057882 */ /* 0x000fe20000000000 */
[----:B------:R-:W-:Y:S01]  /*0560*/  UMOV UR8, 0x1 ;  /* 0x0000000100087882 */ /* 0x000fe20000000000 */
[----:B------:R-:W-:Y:S01]  /*0570*/  UMOV UR6, 0x2 ;  /* 0x0000000200067882 */ /* 0x000fe20000000000 */
[----:B------:R-:W-:-:S04]  /*0580*/  UIADD3 UR8, UPT, UPT, -UR8, 0x100000, URZ ;  /* 0x0010000008087890 */ /* 0x000fc8000fffe1ff */
[----:B------:R-:W-:Y:S02]  /*0590*/  USHF.L.U32 UR9, UR8, 0xb, URZ ;  /* 0x0000000b08097899 */ /* 0x000fe400080006ff */
[----:B------:R-:W-:Y:S02]  /*05a0*/  USHF.L.U32 UR8, UR8, 0x1, URZ ;  /* 0x0000000108087899 */ /* 0x000fe400080006ff */
[----:B------:R-:W-:-:S04]  /*05b0*/  UIADD3 UR6, UPT, UPT, -UR6, 0x100000, URZ ;  /* 0x0010000006067890 */ /* 0x000fc8000fffe1ff */
[----:B------:R-:W-:Y:S02]  /*05c0*/  USHF.L.U32 UR7, UR6, 0xb, URZ ;  /* 0x0000000b06077899 */ /* 0x000fe400080006ff */
[----:B------:R-:W-:Y:S02]  /*05d0*/  USHF.L.U32 UR6, UR6, 0x1, URZ ;  /* 0x0000000106067899 */ /* 0x000fe400080006ff */
[----:B-1----:R-:W-:Y:S01]  /*05e0*/  ULEA UR4, UR4, UR5, 0x18 ;  /* 0x0000000504047291 */ /* 0x002fe2000f8ec0ff */
[----:B------:R-:W1:Y:S11]  /*05f0*/  FENCE.VIEW.ASYNC.S ;  /* 0x00000000000073c6 */ /* 0x000e760000000000 */
[----:B-1----:R1:W2:Y:S01]  /*0600*/  SYNCS.EXCH.64 URZ, [UR4], UR8 ;  /* 0x0000000804ff75b2 */ /* 0x0022a20008000100 */
[----:B------:R1:W3:Y:S01]  /*0610*/  SYNCS.EXCH.64 URZ, [UR4+0x68], UR6 ;  /* 0x0000680604ff75b2 */ /* 0x0002e20008000100 */
[----:B------:R1:W4:Y:S01]  /*0620*/  SYNCS.EXCH.64 URZ, [UR4+0x8], UR8 ;  /* 0x0000080804ff75b2 */ /* 0x0003220008000100 */
[----:B------:R1:W1:Y:S01]  /*0630*/  SYNCS.EXCH.64 URZ, [UR4+0x70], UR6 ;  /* 0x0000700604ff75b2 */ /* 0x0002620008000100 */
        /* <DEDUP_REMOVED lines=22> */
[----:B--234-:R-:W-:Y:S01]  /*07a0*/  NOP ;  /* 0x0000000000007918 */ /* 0x01cfe20000000000 */
.L_x_10:
[----:B-1----:R-:W-:Y:S05]  /*07b0*/  BSYNC.RECONVERGENT B0 ;  /* 0x0000000000007941 */ /* 0x002fea0003800200 */
.L_x_9:
[----:B------:R-:W1:Y:S01]  /*07c0*/  SHFL.IDX PT, R2, R80, RZ, 0x1f ;  /* 0x00001fff50027589 */ /* 0x000e6200000e0000 */
[----:B------:R-:W-:Y:S01]  /*07d0*/  NOP ;  /* 0x0000000000007918 */ /* 0x000fe20000000000 */
[----:B-1----:R-:W-:-:S13]  /*07e0*/  ISETP.NE.AND P0, PT, R2, 0x1, PT ;  /* 0x000000010200780c */ /* 0x002fda0003f05270 */
[----:B------:R-:W-:Y:S05]  /*07f0*/  @P0 BRA `(.L_x_11) ;  /* 0x0000000000400947 */ /* 0x000fea0003800000 */
        /* <DEDUP_REMOVED lines=9> */
[----:B------:R-:W-:Y:S01]  /*0890*/  USHF.L.U32 UR6, UR6, 0x1, URZ ;  /* 0x0000000106067899 */ /* 0x000fe200080006ff */
[----:B------:R-:W-:Y:S01]  /*08a0*/  ELECT P0, URZ, PT ;  /* 0x0000000000ff782f */ /* 0x000fe20003800000 */
[----:B-1----:R-:W-:Y:S01]  /*08b0*/  ULEA UR4, UR4, UR5, 0x18 ;  /* 0x0000000504047291 */ /* 0x002fe2000f8ec0ff */
[----:B------:R-:W1:Y:S11]  /*08c0*/  FENCE.VIEW.ASYNC.S ;  /* 0x00000000000073c6 */ /* 0x000e760000000000 */
[----:B-1----:R1:W2:Y:S01]  /*08d0*/  SYNCS.EXCH.64 URZ, [UR4+0xd0], UR8 ;  /* 0x0000d00804ff75b2 */ /* 0x0022a20008000100 */
[----:B------:R1:W3:Y:S01]  /*08e0*/  SYNCS.EXCH.64 URZ, [UR4+0xd8], UR6 ;  /* 0x0000d80604ff75b2 */ /* 0x0002e20008000100 */
[----:B------:R-:W-:Y:S01]  /*08f0*/  NOP ;  /* 0x0000000000007918 */ /* 0x000fe20000000000 */
.L_x_11:
[----:B------:R-:W4:Y:S01]  /*0900*/  SHFL.IDX PT, R2, R80, RZ, 0x1f ;  /* 0x00001fff50027589 */ /* 0x000f2200000e0000 */
[----:B------:R-:W-:Y:S01]  /*0910*/  NOP ;  /* 0x0000000000007918 */ /* 0x000fe20000000000 */
[----:B----4-:R-:W-:-:S13]  /*0920*/  ISETP.NE.AND P0, PT, R2, 0x3, PT ;  /* 0x000000030200780c */ /* 0x010fda0003f05270 */
[----:B------:R-:W-:Y:S05]  /*0930*/  @P0 BRA `(.L_x_12) ;  /* 0x0000000000300947 */ /* 0x000fea0003800000 */
[----:B-1----:R-:W1:Y:S01]  /*0940*/  S2UR UR4, SR_CgaCtaId ;  /* 0x00000000000479c3 */ /* 0x002e620000008800 */
[----:B------:R-:W-:Y:S01]  /*0950*/  UMOV UR6, 0x400 ;  /* 0x0000040000067882 */ /* 0x000fe20000000000 */
[----:B------:R-:W-:Y:S01]  /*0960*/  UMOV UR5, 0x20 ;  /* 0x0000002000057882 */ /* 0x000fe20000000000 */
[----:B------:R-:W-:Y:S01]  /*0970*/  ELECT P0, URZ, PT ;  /* 0x0000000000ff782f */ /* 0x000fe20003800000 */
[----:B-1----:R-:W-:Y:S02]  /*0980*/  ULEA UR6, UR4, UR6, 0x18 ;  /* 0x0000000604067291 */ /* 0x002fe4000f8ec0ff */
[----:B------:R-:W-:-:S04]  /*0990*/  UIADD3 UR4, UPT, UPT, -UR5, 0x100000, URZ ;  /* 0x0010000005047890 */ /* 0x000fc8000fffe1ff */
[----:B------:R-:W-:Y:S02]  /*09a0*/  USHF.L.U32 UR5, UR4, 0xb, URZ ;  /* 0x0000000b04057899 */ /* 0x000fe400080006ff */
[----:B------:R-:W-:Y:S01]  /*09b0*/  USHF.L.U32 UR4, UR4, 0x1, URZ ;  /* 0x0000000104047899 */ /* 0x000fe200080006ff */
[----:B------:R-:W1:Y:S11]  /*09c0*/  FENCE.VIEW.ASYNC.S ;  /* 0x00000000000073c6 */ /* 0x000e760000000000 */
[----:B-1----:R4:W1:Y:S01]  /*09d0*/  SYNCS.EXCH.64 URZ, [UR6+0xe0], UR4 ;  /* 0x0000e00406ff75b2 */ /* 0x0028620008000100 */
[----:B------:R4:W1:Y:S02]  /*09e0*/  SYNCS.EXCH.64 URZ, [UR6+0xe8], UR4 ;  /* 0x0000e80406ff75b2 */ /* 0x0008640008000100 */
[----:B----4-:R-:W-:Y:S01]  /*09f0*/  NOP ;  /* 0x0000000000007918 */ /* 0x010fe20000000000 */
.L_x_12:
[----:B------:R-:W4:Y:S01]  /*0a00*/  SHFL.IDX PT, R2, R80, RZ, 0x1f ;  /* 0x00001fff50027589 */ /* 0x000f2200000e0000 */
[----:B------:R-:W-:Y:S01]  /*0a10*/  NOP ;  /* 0x0000000000007918 */ /* 0x000fe20000000000 */
[----:B----4-:R-:W-:-:S13]  /*0a20*/  ISETP.NE.AND P0, PT, R2, 0x4, PT ;  /* 0x000000040200780c */ /* 0x010fda0003f05270 */
[----:B------:R-:W-:Y:S05]  /*0a30*/  @P0 BRA `(.L_x_13) ;  /* 0x00000000004c0947 */ /* 0x000fea0003800000 */
[----:B-1----:R-:W1:Y:S01]  /*0a40*/  S2UR UR6, SR_CgaCtaId ;  /* 0x00000000000679c3 */ /* 0x002e620000008800 */
[----:B------:R-:W-:Y:S01]  /*0a50*/  UMOV UR4, 0x1e0 ;  /* 0x000001e000047882 */ /* 0x000fe20000000000 */
[----:B------:R-:W-:Y:S01]  /*0a60*/  UMOV UR5, 0x400 ;  /* 0x0000040000057882 */ /* 0x000fe20000000000 */
[----:B------:R-:W-:Y:S01]  /*0a70*/  USEL UR4, UR4, 0x1a0, UP3 ;  /* 0x000001a004047887 */ /* 0x000fe20009800000 */
[----:B------:R-:W-:Y:S01]  /*0a80*/  UMOV UR8, 0x1 ;  /* 0x0000000100087882 */ /* 0x000fe20000000000 */
[----:B------:R-:W-:Y:S01]  /*0a90*/  ELECT P0, URZ, PT ;  /* 0x0000000000ff782f */ /* 0x000fe20003800000 */
[----:B------:R-:W-:-:S04]  /*0aa0*/  UIADD3 UR8, UPT, UPT, -UR8, 0x100000, URZ ;  /* 0x0010000008087890 */ /* 0x000fc8000fffe1ff */
[----:B------:R-:W-:Y:S02]  /*0ab0*/  USHF.L.U32 UR9, UR8, 0xb, URZ ;  /* 0x0000000b08097899 */ /* 0x000fe400080006ff */
[----:B------:R-:W-:Y:S02]  /*0ac0*/  USHF.L.U32 UR8, UR8, 0x1, URZ ;  /* 0x0000000108087899 */ /* 0x000fe400080006ff */
[----:B-1----:R-:W-:Y:S02]  /*0ad0*/  ULEA UR6, UR6, UR5, 0x18 ;  /* 0x0000000506067291 */ /* 0x002fe4000f8ec0ff */
[----:B------:R-:W-:-:S04]  /*0ae0*/  UIADD3 UR4, UPT, UPT, -UR4, 0x100000, URZ ;  /* 0x0010000004047890 */ /* 0x000fc8000fffe1ff */
[----:B------:R-:W-:Y:S02]  /*0af0*/  USHF.L.U32 UR5, UR4, 0xb, URZ ;  /* 0x0000000b04057899 */ /* 0x000fe400080006ff */
[----:B------:R-:W-:Y:S01]  /*0b00*/  USHF.L.U32 UR4, UR4, 0x1, URZ ;  /* 0x0000000104047899 */ /* 0x000fe200080006ff */
[----:B------:R-:W1:Y:S03]  /*0b10*/  FENCE.VIEW.ASYNC.S ;  /* 0x00000000000073c6 */ /* 0x000e660000000000 */
[----:B-1----:R4:W1:Y:S08]  /*0b20*/  SYNCS.EXCH.64 URZ, [UR6+0xf0], UR8 ;  /* 0x0000f00806ff75b2 */ /* 0x0028700008000100 */
[----:B------:R4:W1:Y:S01]  /*0b30*/  SYNCS.EXCH.64 URZ, [UR6+0x100], UR4 ;  /* 0x0001000406ff75b2 */ /* 0x0008620008000100 */
[----:B------:R4:W1:Y:S01]  /*0b40*/  SYNCS.EXCH.64 URZ, [UR6+0xf8], UR8 ;  /* 0x0000f80806ff75b2 */ /* 0x0008620008000100 */
[----:B------:R4:W1:Y:S02]  /*0b50*/  SYNCS.EXCH.64 URZ, [UR6+0x108], UR4 ;  /* 0x0001080406ff75b2 */ /* 0x0008640008000100 */
[----:B----4-:R-:W-:Y:S01]  /*0b60*/  NOP ;  /* 0x0000000000007918 */ /* 0x010fe20000000000 */
.L_x_13:
[----:B------:R-:W4:Y:S01]  /*0b70*/  SHFL.IDX PT, R2, R80, RZ, 0x1f ;  /* 0x00001fff50027589 */ /* 0x000f2200000e0000 */
[----:B------:R-:W-:Y:S01]  /*0b80*/  NOP ;  /* 0x0000000000007918 */ /* 0x000fe20000000000 */
[----:B----4-:R-:W-:-:S13]  /*0b90*/  ISETP.NE.AND P0, PT, R2, 0x5, PT ;  /* 0x000000050200780c */ /* 0x010fda0003f05270 */
[----:B------:R-:W-:Y:S05]  /*0ba0*/  @P0 BRA `(.L_x_14) ;  /* 0x0000000000580947 */ /* 0x000fea0003800000 */
[----:B-1----:R-:W1:Y:S01]  /*0bb0*/  S2UR UR4, SR_CgaCtaId ;  /* 0x00000000000479c3 */ /* 0x002e620000008800 */
        /* <DEDUP_REMOVED lines=12> */
[----:B-1----:R4:W1:Y:S01]  /*0c80*/  SYNCS.EXCH.64 URZ, [UR4+0x110], UR8 ;  /* 0x0001100804ff75b2 */ /* 0x0028620008000100 */
[----:B------:R4:W1:Y:S01]  /*0c90*/  SYNCS.EXCH.64 URZ, [UR4+0x130], UR6 ;  /* 0x0001300604ff75b2 */ /* 0x0008620008000100 */
[----:B------:R4:W1:Y:S01]  /*0ca0*/  SYNCS.EXCH.64 URZ, [UR4+0x118], UR8 ;  /* 0x0001180804ff75b2 */ /* 0x0008620008000100 */
[----:B------:R4:W1:Y:S01]  /*0cb0*/  SYNCS.EXCH.64 URZ, [UR4+0x138], UR6 ;  /* 0x0001380604ff75b2 */ /* 0x0008620008000100 */
[----:B------:R4:W1:Y:S01]  /*0cc0*/  SYNCS.EXCH.64 URZ, [UR4+0x120], UR8 ;  /* 0x0001200804ff75b2 */ /* 0x0008620008000100 */
[----:B------:R4:W1:Y:S01]  /*0cd0*/  SYNCS.EXCH.64 URZ, [UR4+0x140], UR6 ;  /* 0x0001400604ff75b2 */ /* 0x0008620008000100 */
[----:B------:R4:W1:Y:S01]  /*0ce0*/  SYNCS.EXCH.64 URZ, [UR4+0x128], UR8 ;  /* 0x0001280804ff75b2 */ /* 0x0008620008000100 */
[----:B------:R4:W1:Y:S02]  /*0cf0*/  SYNCS.EXCH.64 URZ, [UR4+0x148], UR6 ;  /* 0x0001480604ff75b2 */ /* 0x0008640008000100 */
[----:B----4-:R-:W-:Y:S01]  /*0d00*/  NOP ;  /* 0x0000000000007918 */ /* 0x010fe20000000000 */
.L_x_14:
[----:B------:R-:W4:Y:S01]  /*0d10*/  SHFL.IDX PT, R2, R80, RZ, 0x1f ;  /* 0x00001fff50027589 */ /* 0x000f2200000e0000 */
[----:B------:R-:W1:Y:S01]  /*0d20*/  S2UR UR48, SR_CgaCtaId ;  /* 0x00000000003079c3 */ /* 0x000e620000008800 */
[----:B------:R-:W-:Y:S01]  /*0d30*/  NOP ;  /* 0x0000000000007918 */ /* 0x000fe20000000000 */
[----:B----4-:R-:W-:-:S13]  /*0d40*/  ISETP.NE.AND P0, PT, R2, 0x3, PT ;  /* 0x000000030200780c */ /* 0x010fda0003f05270 */
[----:B-1----:R-:W-:Y:S05]  /*0d50*/  @P0 BRA `(.L_x_15) ;  /* 0x0000000000340947 */ /* 0x002fea0003800000 */
[----:B------:R-:W-:Y:S01]  /*0d60*/  UMOV UR4, 0x400 ;  /* 0x0000040000047882 */ /* 0x000fe20000000000 */
[----:B------:R-:W-:Y:S01]  /*0d70*/  UMOV UR6, 0x20 ;  /* 0x0000002000067882 */ /* 0x000fe20000000000 */
[----:B------:R-:W-:Y:S02]  /*0d80*/  ULEA UR4, UR48, UR4, 0x18 ;  /* 0x0000000430047291 */ /* 0x000fe4000f8ec0ff */
[----:B------:R-:W-:-:S04]  /*0d90*/  UIADD3 UR6, UPT, UPT, -UR6, 0x100000, URZ ;  /* 0x0010000006067890 */ /* 0x000fc8000fffe1ff */
[----:B------:R-:W-:Y:S02]  /*0da0*/  USHF.L.U32 UR7, UR6, 0xb, URZ ;  /* 0x0000000b06077899 */ /* 0x000fe400080006ff */
[----:B------:R-:W-:Y:S01]  /*0db0*/  USHF.L.U32 UR6, UR6, 0x1, URZ ;  /* 0x0000000106067899 */ /* 0x000fe200080006ff */
[----:B------:R-:W-:Y:S01]  /*0dc0*/  ELECT P0, URZ, PT ;  /* 0x0000000000ff782f */ /* 0x000fe20003800000 */
[----:B------:R-:W1:Y:S10]  /*0dd0*/  FENCE.VIEW.ASYNC.S ;  /* 0x00000000000073c6 */ /* 0x000e740000000000 */
[----:B-1----:R1:W4:Y:S01]  /*0de0*/  SYNCS.EXCH.64 URZ, [UR4+0x150], UR6 ;  /* 0x0001500604ff75b2 */ /* 0x0023220008000100 */
[----:B------:R1:W1:Y:S01]  /*0df0*/  SYNCS.EXCH.64 URZ, [UR4+0x160], UR6 ;  /* 0x0001600604ff75b2 */ /* 0x0002620008000100 */
[----:B------:R1:W1:Y:S01]  /*0e00*/  SYNCS.EXCH.64 URZ, [UR4+0x158], UR6 ;  /* 0x0001580604ff75b2 */ /* 0x0002620008000100 */
[----:B------:R1:W1:Y:S01]  /*0e10*/  SYNCS.EXCH.64 URZ, [UR4+0x168], UR6 ;  /* 0x0001680604ff75b2 */ /* 0x0002620008000100 */
[----:B------:R-:W-:Y:S01]  /*0e20*/  NOP ;  /* 0x0000000000007918 */ /* 0x000fe20000000000 */
.L_x_15:
[----:B-1----:R-:W1:Y:S01]  /*0e30*/  LDCU UR4, c[0x0][0x36c] ;  /* 0x00006d80ff0477ac */ /* 0x002e620008000800 */
[----:B------:R-:W-:Y:S01]  /*0e40*/  ISETP.NE.OR P3, PT, R0, 0x2, !P3 ;  /* 0x000000020000780c */ /* 0x000fe20005f65670 */
[----:B------:R-:W-:Y:S01]  /*0e50*/  NOP ;  /* 0x0000000000007918 */ /* 0x000fe20000000000 */
[----:B------:R-:W-:Y:S01]  /*0e60*/  LOP3.LUT R0, R76, 0x1f, RZ, 0xc0, !PT ;  /* 0x0000001f4c007812 */ /* 0x000fe200078ec0ff */
[----:B------:R-:W-:Y:S02]  /*0e70*/  UISETP.NE.AND UP4, UPT, UR18, 0x2, UPT ;  /* 0x000000021200788c */ /* 0x000fe4000bf85270 */
[----:B------:R-:W-:Y:S02]  /*0e80*/  UISETP.NE.AND UP5, UPT, UR18, URZ, UPT ;  /* 0x000000ff1200728c */ /* 0x000fe4000bfa5270 */
[----:B-1----:R-:W-:-:S09]  /*0e90*/  UISETP.EQ.U32.AND UP6, UPT, UR4, 0x1, UPT ;  /* 0x000000010400788c */ /* 0x002fd2000bfc2070 */
[----:B------:R-:W-:Y:S05]  /*0ea0*/  BRA.U !UP6, `(.L_x_16) ;  /* 0x000000010e087547 */ /* 0x000fea000b800000 */
[----:B--234-:R-:W-:Y:S01]  /*0eb0*/  UCGABAR_ARV ;  /* 0x00000000000079c7 */ /* 0x01cfe20008000000 */
[----:B------:R-:W-:Y:S05]  /*0ec0*/  BRA `(.L_x_17) ;  /* 0x0000000000047947 */ /* 0x000fea0003800000 */
.L_x_16:
[----:B--234-:R-:W-:Y:S01]  /*0ed0*/  NOP ;  /* 0x0000000000007918 */ /* 0x01cfe20000000000 */
.L_x_17:
[----:B------:R-:W1:Y:S01]  /*0ee0*/  S2UR UR46, SR_CTAID.X ;  /* 0x00000000002e79c3 */ /* 0x000e620000002500 */
[----:B------:R-:W-:-:S05]  /*0ef0*/  CS2R.32 R3, SR_CgaSize ;  /* 0x0000000000037805 */ /* 0x000fca0000008a00 */
[----:B------:R-:W-:-:S05]  /*0f00*/  IMAD R3, R3, -0xa0, RZ ;  /* 0xffffff6003037824 */ /* 0x000fca00078e02ff */
[----:B------:R-:W-:-:S14]  /*0f10*/  R2UR UR5, R3 ;  /* 0x00000000030572ca */ /* 0x000fdc00000e0000 */
[----:B------:R-:W2:Y:S01]  /*0f20*/  LDCU UR5, c[0x0][UR5+0x2b0] ;  /* 0x00005600050577ac */ /* 0x000ea20008000800 */
[----:B------:R-:W-:-:S05]  /*0f30*/  CS2R.32 R3, SR_CgaSize ;  /* 0x0000000000037805 */ /* 0x000fca0000008a00 */
[----:B------:R-:W-:-:S05]  /*0f40*/  IMAD R3, R3, -0xa0, RZ ;  /* 0xffffff6003037824 */ /* 0x000fca00078e02ff */
[----:B------:R-:W-:-:S14]  /*0f50*/  R2UR UR4, R3 ;  /* 0x00000000030472ca */ /* 0x000fdc00000e0000 */
[----:B------:R-:W3:Y:S01]  /*0f60*/  LDCU UR4, c[0x0][UR4+0x2b4] ;  /* 0x00005680040477ac */ /* 0x000ee20008000800 */
[----:B------:R-:W4:Y:S01]  /*0f70*/  S2UR UR45, SR_CTAID.Y ;  /* 0x00000000002d79c3 */ /* 0x000f220000002600 */
[----:B------:R-:W-:-:S05]  /*0f80*/  CS2R.32 R3, SR_CgaSize ;  /* 0x0000000000037805 */ /* 0x000fca0000008a00 */
[----:B------:R-:W-:-:S05]  /*0f90*/  IMAD R3, R3, -0xa0, RZ ;  /* 0xffffff6003037824 */ /* 0x000fca00078e02ff */
[----:B------:R-:W-:-:S14]  /*0fa0*/  R2UR UR60, R3 ;  /* 0x00000000033c72ca */ /* 0x000fdc00000e0000 */
[----:B------:R-:W3:Y:S01]  /*0fb0*/  LDCU UR60, c[0x0][UR60+0x2a0] ;  /* 0x000054003c3c77ac */ /* 0x000ee20008000800 */
[----:B------:R-:W-:-:S05]  /*0fc0*/  CS2R.32 R3, SR_CgaSize ;  /* 0x0000000000037805 */ /* 0x000fca0000008a00 */
[----:B------:R-:W-:-:S05]  /*0fd0*/  IMAD R3, R3, -0xa0, RZ ;  /* 0xffffff6003037824 */ /* 0x000fca00078e02ff */
[----:B------:R-:W-:-:S14]  /*0fe0*/  R2UR UR57, R3 ;  /* 0x00000000033972ca */ /* 0x000fdc00000e0000 */
[----:B------:R-:W3:Y:S01]  /*0ff0*/  LDCU UR57, c[0x0][UR57+0x2a4] ;  /* 0x00005480393977ac */ /* 0x000ee20008000800 */
[----:B------:R-:W-:Y:S01]  /*1000*/  USHF.L.U32 UR24, UR48, 0xc, URZ ;  /* 0x0000000c30187899 */ /* 0x000fe200080006ff */
[----:B------:R-:W3:Y:S01]  /*1010*/  LDCU UR19, c[0x0][0xb24] ;  /* 0x00016480ff1377ac */ /* 0x000ee20008000800 */
[----:B------:R-:W3:Y:S01]  /*1020*/  LDCU UR42, c[0x0][0xb24] ;  /* 0x00016480ff2a77ac */ /* 0x000ee20008000800 */
[----:B-1----:R-:W-:Y:S01]  /*1030*/  I2FP.F32.U32 R3, UR46 ;  /* 0x0000002e00037c45 */ /* 0x002fe20008201000 */
[----:B------:R-:W1:Y:S04]  /*1040*/  LDCU UR22, c[0x0][0xb30] ;  /* 0x00016600ff1677ac */ /* 0x000e680008000800 */
[----:B--2---:R-:W-:Y:S01]  /*1050*/  FMUL R3, R3, UR5 ;  /* 0x0000000503037c20 */ /* 0x004fe20008400000 */
[----:B------:R-:W-:Y:S01]  /*1060*/  ULOP3.LUT UR24, UR24, 0x1000, URZ, 0xc0, !UPT ;  /* 0x0000100018187892 */ /* 0x000fe2000f8ec0ff */
[----:B----4-:R-:W-:-:S04]  /*1070*/  I2FP.F32.U32 R2, UR45 ;  /* 0x0000002d00027c45 */ /* 0x010fc80008201000 */
[----:B------:R-:W2:Y:S01]  /*1080*/  F2I.U32.TRUNC.NTZ R3, R3 ;  /* 0x0000000300037305 */ /* 0x000ea2000020f000 */
[----:B---3--:R-:W-:-:S07]  /*1090*/  FMUL R2, R2, UR4 ;  /* 0x0000000402027c20 */ /* 0x008fce0008400000 */
[----:B------:R-:W3:Y:S01]  /*10a0*/  F2I.U32.TRUNC.NTZ R2, R2 ;  /* 0x0000000200027305 */ /* 0x000ee2000020f000 */
[----:B--2---:R-:W-:Y:S02]  /*10b0*/  R2UR UR5, R3 ;  /* 0x00000000030572ca */ /* 0x004fe400000e0000 */
[----:B---3--:R-:W-:Y:S02]  /*10c0*/  R2UR UR4, R2 ;  /* 0x00000000020472ca */ /* 0x008fe400000e0000 */
[----:B------:R-:W-:-:S09]  /*10d0*/  PRMT R2, RZ, 0x7610, R2 ;  /* 0x00007610ff027816 */ /* 0x000fd20000000002 */
[----:B------:R-:W-:-:S04]  /*10e0*/  UIADD3 UR5, UPT, UPT, -UR5, URZ, URZ ;  /* 0x000000ff05057290 */ /* 0x000fc8000fffe1ff */
[----:B------:R-:W-:Y:S02]  /*10f0*/  UIMAD UR60, UR60, UR5, UR46 ;  /* 0x000000053c3c72a4 */ /* 0x000fe4000f8e022e */
[----:B------:R-:W-:-:S04]  /*1100*/  UIADD3 UR4, UPT, UPT, -UR4, URZ, URZ ;  /* 0x000000ff04047290 */ /* 0x000fc8000fffe1ff */
[----:B------:R-:W-:Y:S01]  /*1110*/  UIMAD UR57, UR57, UR4, UR45 ;  /* 0x00000004393972a4 */ /* 0x000fe2000f8e022d */
[----:B-1----:R-:W-:Y:S11]  /*1120*/  BRA.U UP5, `(.L_x_18) ;  /* 0x0000000105247547 */ /* 0x002ff6000b800000 */
[----:B------:R-:W-:-:S04]  /*1130*/  UISETP.NE.AND UP0, UPT, UR57, URZ, UPT ;  /* 0x000000ff3900728c */ /* 0x000fc8000bf05270 */
[----:B------:R-:W-:-:S04]  /*1140*/  UISETP.EQ.OR UP0, UPT, UR60, URZ, !UP0 ;  /* 0x000000ff3c00728c */ /* 0x000fc8000c702670 */
[----:B------:R-:W-:Y:S02]  /*1150*/  USEL UR5, URZ, 0x1, !UP0 ;  /* 0x00000001ff057887 */ /* 0x000fe4000c000000 */
[----:B------:R-:W-:-:S04]  /*1160*/  UISETP.NE.AND UP0, UPT, UR57, URZ, UPT ;  /* 0x000000ff3900728c */ /* 0x000fc8000bf05270 */
[----:B------:R-:W-:Y:S02]  /*1170*/  USEL UR4, URZ, 0x2, UP0 ;  /* 0x00000002ff047887 */ /* 0x000fe40008000000 */
[----:B------:R-:W-:-:S04]  /*1180*/  UISETP.NE.AND UP0, UPT, UR60, 0x1, UPT ;  /* 0x000000013c00788c */ /* 0x000fc8000bf05270 */
[----:B------:R-:W-:-:S04]  /*1190*/  USEL UR4, UR4, 0x2, UP0 ;  /* 0x0000000204047887 */ /* 0x000fc80008000000 */
[----:B------:R-:W-:-:S06]  /*11a0*/  UIADD3 UR4, UPT, UPT, UR5, UR4, URZ ;  /* 0x0000000405047290 */ /* 0x000fcc000fffe0ff */
[----:B------:R-:W-:-:S07]  /*11b0*/  MOV R2, UR4 ;  /* 0x0000000400027c02 */ /* 0x000fce0008000f00 */
.L_x_18:
[----:B------:R-:W1:Y:S01]  /*11c0*/  S2UR UR36, SR_CTAID.Z ;  /* 0x00000000002479c3 */ /* 0x000e620000002700 */
[----:B------:R-:W-:-:S09]  /*11d0*/  UISETP.GE.AND UP0, UPT, UR19, 0x1, UPT ;  /* 0x000000011300788c */ /* 0x000fd2000bf06270 */
[----:B------:R-:W-:Y:S05]  /*11e0*/  BRA.U !UP0, `(.L_x_19) ;  /* 0x0000000108d07547 */ /* 0x000fea000b800000 */
[----:B------:R-:W2:Y:S01]  /*11f0*/  LDCU UR20, c[0x0][0xb0c] ;  /* 0x00016180ff1477ac */ /* 0x000ea20008000800 */
[----:B------:R-:W3:Y:S01]  /*1200*/  LDCU.128 UR12, c[0x0][0xb10] ;  /* 0x00016200ff0c77ac */ /* 0x000ee20008000c00 */
[----:B------:R-:W4:Y:S01]  /*1210*/  LDCU UR6, c[0x0][0x370] ;  /* 0x00006e00ff0677ac */ /* 0x000f220008000800 */
[----:B------:R-:W1:Y:S01]  /*1220*/  LDCU UR7, c[0x0][0x374] ;  /* 0x00006e80ff0777ac */ /* 0x000e620008000800 */
[----:B------:R-:W1:Y:S01]  /*1230*/  LDCU UR21, c[0x0][0xb20] ;  /* 0x00016400ff1577ac */ /* 0x000e620008000800 */
[----:B--2---:R-:W-:Y:S02]  /*1240*/  UISETP.NE.AND UP0, UPT, UR20, 0x1, UPT ;  /* 0x000000011400788c */ /* 0x004fe4000bf05270 */
[----:B---3--:R-:W-:Y:S01]  /*1250*/  UIMAD.WIDE.U32 UR4, UR46, UR12, URZ ;  /* 0x0000000c2e0472a5 */ /* 0x008fe2000f8e00ff */
[----:B------:R-:W2:Y:S01]  /*1260*/  LDCU.64 UR8, c[0x0][0xb28] ;  /* 0x00016500ff0877ac */ /* 0x000ea20008000a00 */
[----:B----4-:R-:W-:Y:S02]  /*1270*/  UIMAD.WIDE.U32 UR10, UR6, UR12, URZ ;  /* 0x0000000c060a72a5 */ /* 0x010fe4000f8e00ff */
[----:B------:R-:W-:-:S02]  /*1280*/  USHF.R.U32.HI UR5, URZ, UR13, UR5 ;  /* 0x0000000dff057299 */ /* 0x000fc40008011605 */
[----:B------:R-:W-:Y:S02]  /*1290*/  UISETP.NE.AND UP2, UPT, UR19, 0x1, UPT ;  /* 0x000000011300788c */ /* 0x000fe4000bf45270 */
[----:B------:R-:W-:Y:S01]  /*12a0*/  USEL UR5, UR46, UR5, !UP0 ;  /* 0x000000052e057287 */ /* 0x000fe2000c000000 */
[----:B------:R-:W-:Y:S01]  /*12b0*/  UMOV UR10, UR11 ;  /* 0x0000000b000a7c82 */ /* 0x000fe20008000000 */
[----:B------:R-:W-:Y:S02]  /*12c0*/  UIMAD.WIDE.U32 UR16, UR45, UR15, URZ ;  /* 0x0000000f2d1072a5 */ /* 0x000fe4000f8e00ff */
[----:B------:R-:W-:Y:S02]  /*12d0*/  @UP0 USHF.R.U32.HI UR6, URZ, UR13, UR10 ;  /* 0x0000000dff060299 */ /* 0x000fe4000801160a */
[----:B------:R-:W-:Y:S02]  /*12e0*/  UISETP.NE.AND UP0, UPT, UR14, 0x1, UPT ;  /* 0x000000010e00788c */ /* 0x000fe4000bf05270 */
[----:B-1----:R-:W-:-:S02]  /*12f0*/  UIMAD.WIDE.U32 UR10, UR7, UR15, URZ ;  /* 0x0000000f070a72a5 */ /* 0x002fc4000f8e00ff */
[----:B--2---:R-:W-:Y:S01]  /*1300*/  UIMAD.WIDE.U32 UR12, UR6, UR8, URZ ;  /* 0x00000008060c72a5 */ /* 0x004fe2000f8e00ff */
[----:B------:R-:W-:Y:S02]  /*1310*/  UMOV UR4, UR17 ;  /* 0x0000001100047c82 */ /* 0x000fe40008000000 */
[----:B------:R-:W-:Y:S02]  /*1320*/  USHF.R.U32.HI UR4, URZ, UR21, UR4 ;  /* 0x00000015ff047299 */ /* 0x000fe40008011604 */
[----:B------:R-:W-:Y:S02]  /*1330*/  UMOV UR10, UR11 ;  /* 0x0000000b000a7c82 */ /* 0x000fe40008000000 */
[----:B------:R-:W-:Y:S01]  /*1340*/  UMOV UR12, UR13 ;  /* 0x0000000d000c7c82 */ /* 0x000fe20008000000 */
[----:B------:R-:W-:Y:S02]  /*1350*/  @UP0 USHF.R.U32.HI UR7, URZ, UR21, UR10 ;  /* 0x00000015ff070299 */ /* 0x000fe4000801160a */
[----:B------:R-:W-:-:S02]  /*1360*/  USEL UR4, UR45, UR4, !UP0 ;  /* 0x000000042d047287 */ /* 0x000fc4000c000000 */
[----:B------:R-:W-:Y:S02]  /*1370*/  UIMAD.WIDE.U32 UR10, UR7, UR8, URZ ;  /* 0x00000008070a72a5 */ /* 0x000fe4000f8e00ff */
[----:B------:R-:W-:Y:S02]  /*1380*/  @UP2 USHF.R.U32.HI UR6, URZ, UR9, UR12 ;  /* 0x00000009ff062299 */ /* 0x000fe4000801160c */
[----:B------:R-:W-:-:S03]  /*1390*/  UIMAD.WIDE.U32 UR12, UR4, UR8, URZ ;  /* 0x00000008040c72a5 */ /* 0x000fc6000f8e00ff */
[----:B------:R-:W-:Y:S02]  /*13a0*/  UMOV UR10, UR11 ;  /* 0x0000000b000a7c82 */ /* 0x000fe40008000000 */
[----:B------:R-:W-:Y:S02]  /*13b0*/  @UP2 USHF.R.U32.HI UR7, URZ, UR9, UR10 ;  /* 0x00000009ff072299 */ /* 0x000fe4000801160a */
[----:B------:R-:W-:Y:S02]  /*13c0*/  UIMAD UR10, UR6, UR19, URZ ;  /* 0x00000013060a72a4 */ /* 0x000fe4000f8e02ff */
[----:B------:R-:W-:-:S04]  /*13d0*/  UIMAD UR7, UR7, UR19, URZ ;  /* 0x00000013070772a4 */ /* 0x000fc8000f8e02ff */
[----:B------:R-:W-:-:S03]  /*13e0*/  UISETP.GE.AND UP0, UPT, UR4, UR7, UPT ;  /* 0x000000070400728c */ /* 0x000fc6000bf06270 */
[----:B------:R-:W-:Y:S01]  /*13f0*/  UMOV UR7, UR13 ;  /* 0x0000000d00077c82 */ /* 0x000fe20008000000 */
[----:B------:R-:W-:Y:S02]  /*1400*/  UISETP.GE.OR UP0, UPT, UR5, UR10, UP0 ;  /* 0x0000000a0500728c */ /* 0x000fe40008706670 */
[----:B------:R-:W-:Y:S02]  /*1410*/  UIMAD.WIDE.U32 UR10, UR5, UR8, URZ ;  /* 0x00000008050a72a5 */ /* 0x000fe4000f8e00ff */
[----:B------:R-:W-:Y:S02]  /*1420*/  USHF.R.U32.HI UR7, URZ, UR9, UR7 ;  /* 0x00000009ff077299 */ /* 0x000fe40008011607 */
[----:B------:R-:W-:Y:S02]  /*1430*/  UIADD3 UR10, UPT, UPT, -UR4, URZ, URZ ;  /* 0x000000ff040a7290 */ /* 0x000fe4000fffe1ff */
[----:B------:R-:W-:Y:S02]  /*1440*/  USEL UR7, UR4, UR7, !UP2 ;  /* 0x0000000704077287 */ /* 0x000fe4000d000000 */
[----:B------:R-:W-:Y:S01]  /*1450*/  UIMAD UR10, UR14, UR10, UR45 ;  /* 0x0000000a0e0a72a4 */ /* 0x000fe2000f8e022d */
[----:B------:R-:W-:Y:S01]  /*1460*/  @!UP0 UMOV UR8, UR11 ;  /* 0x0000000b00088c82 */ /* 0x000fe20008000000 */
[----:B------:R-:W-:-:S02]  /*1470*/  UIADD3 UR11, UPT, UPT, -UR5, URZ, URZ ;  /* 0x000000ff050b7290 */ /* 0x000fc4000fffe1ff */
[----:B------:R-:W-:Y:S02]  /*1480*/  @!UP0 USHF.R.U32.HI UR8, URZ, UR9, UR8 ;  /* 0x00000009ff088299 */ /* 0x000fe40008011608 */
[----:B------:R-:W-:Y:S02]  /*1490*/  UIADD3 UR9, UPT, UPT, -UR7, URZ, URZ ;  /* 0x000000ff07097290 */ /* 0x000fe4000fffe1ff */
[----:B------:R-:W-:Y:S02]  /*14a0*/  @!UP0 USEL UR8, UR5, UR8, !UP2 ;  /* 0x0000000805088287 */ /* 0x000fe4000d000000 */
[----:B------:R-:W-:Y:S02]  /*14b0*/  UIMAD UR9, UR19, UR9, UR4 ;  /* 0x00000009130972a4 */ /* 0x000fe4000f8e0204 */
[----:B------:R-:W-:Y:S02]  /*14c0*/  @!UP0 UIADD3 UR7, UPT, UPT, UR7, -UR8, URZ ;  /* 0x8000000807078290 */ /* 0x000fe4000fffe0ff */
[----:B------:R-:W-:-:S02]  /*14d0*/  @!UP0 UIMAD UR6, UR9, UR6, UR8 ;  /* 0x00000006090682a4 */ /* 0x000fc4000f8e0208 */
[----:B------:R-:W-:Y:S02]  /*14e0*/  @!UP0 UIMAD UR4, UR7, UR19, UR5 ;  /* 0x00000013070482a4 */ /* 0x000fe4000f8e0205 */
[----:B------:R-:W-:Y:S02]  /*14f0*/  UIMAD UR46, UR20, UR11, UR46 ;  /* 0x0000000b142e72a4 */ /* 0x000fe4000f8e022e */
[----:B------:R-:W-:Y:S01]  /*1500*/  UIMAD UR45, UR4, UR14, UR10 ;  /* 0x0000000e042d72a4 */ /* 0x000fe2000f8e020a */
[----:B------:R-:W-:Y:S02]  /*1510*/  @!UP0 UMOV UR5, UR6 ;  /* 0x0000000600058c82 */ /* 0x000fe40008000000 */
[----:B------:R-:W-:-:S12]  /*1520*/  UIMAD UR46, UR5, UR20, UR46 ;  /* 0x00000014052e72a4 */ /* 0x000fd8000f8e022e */
.L_x_19:
[----:B------:R-:W-:-:S09]  /*1530*/  UISETP.NE.AND UP0, UPT, UR22, 0x1, UPT ;  /* 0x000000011600788c */ /* 0x000fd2000bf05270 */
[----:B------:R-:W-:Y:S05]  /*1540*/  BRA.U UP0, `(.L_x_20) ;  /* 0x0000000100407547 */ /* 0x000fea000b800000 */
[----:B------:R-:W2:Y:S01]  /*1550*/  LDCU.128 UR8, c[0x0][0xb10] ;  /* 0x00016200ff0877ac */ /* 0x000ea20008000c00 */
[----:B------:R-:W3:Y:S01]  /*1560*/  LDCU UR12, c[0x0][0xb0c] ;  /* 0x00016180ff0c77ac */ /* 0x000ee20008000800 */
[----:B------:R-:W4:Y:S01]  /*1570*/  LDCU UR13, c[0x0][0xb20] ;  /* 0x00016400ff0d77ac */ /* 0x000f220008000800 */
[----:B--2---:R-:W-:Y:S02]  /*1580*/  UIMAD.WIDE.U32 UR4, UR46, UR8, URZ ;  /* 0x000000082e0472a5 */ /* 0x004fe4000f8e00ff */
[----:B------:R-:W-:Y:S02]  /*1590*/  UIMAD.WIDE.U32 UR6, UR45, UR11, URZ ;  /* 0x0000000b2d0672a5 */ /* 0x000fe4000f8e00ff */
[----:B---3--:R-:W-:Y:S02]  /*15a0*/  UISETP.NE.AND UP0, UPT, UR12, 0x1, UPT ;  /* 0x000000010c00788c */ /* 0x008fe4000bf05270 */
[----:B------:R-:W-:-:S03]  /*15b0*/  USHF.R.U32.HI UR5, URZ, UR9, UR5 ;  /* 0x00000009ff057299 */ /* 0x000fc60008011605 */
[----:B------:R-:W-:Y:S01]  /*15c0*/  UMOV UR4, UR7 ;  /* 0x0000000700047c82 */ /* 0x000fe20008000000 */
[----:B------:R-:W-:Y:S02]  /*15d0*/  USEL UR5, UR46, UR5, !UP0 ;  /* 0x000000052e057287 */ /* 0x000fe4000c000000 */
[----:B------:R-:W-:Y:S02]  /*15e0*/  UISETP.NE.AND UP0, UPT, UR10, 0x1, UPT ;  /* 0x000000010a00788c */ /* 0x000fe4000bf05270 */
[----:B----4-:R-:W-:-:S04]  /*15f0*/  USHF.R.U32.HI UR4, URZ, UR13, UR4 ;  /* 0x0000000dff047299 */ /* 0x010fc80008011604 */
[----:B------:R-:W-:-:S04]  /*1600*/  USEL UR4, UR45, UR4, !UP0 ;  /* 0x000000042d047287 */ /* 0x000fc8000c000000 */
[----:B------:R-:W-:Y:S02]  /*1610*/  UIADD3 UR6, UPT, UPT, UR5, -UR4, URZ ;  /* 0x8000000405067290 */ /* 0x000fe4000fffe0ff */
[----:B------:R-:W-:Y:S02]  /*1620*/  UIADD3 UR4, UPT, UPT, -UR5, UR4, URZ ;  /* 0x0000000405047290 */ /* 0x000fe4000fffe1ff */
[----:B------:R-:W-:Y:S02]  /*1630*/  UIMAD UR45, UR6, UR10, UR45 ;  /* 0x0000000a062d72a4 */ /* 0x000fe4000f8e022d */
[----:B------:R-:W-:-:S12]  /*1640*/  UIMAD UR46, UR4, UR12, UR46 ;  /* 0x0000000c042e72a4 */ /* 0x000fd8000f8e022e */
.L_x_20:
[----:B------:R-:W-:Y:S01]  /*1650*/  UISETP.NE.AND UP0, UPT, UR18, 0x2, UPT ;  /* 0x000000021200788c */ /* 0x000fe2000bf05270 */
[----:B------:R-:W-:Y:S09]  /*1660*/  BRA.U !UP6, `(.L_x_21) ;  /* 0x000000010e0c7547 */ /* 0x000ff2000b800000 */
[----:B------:R-:W-:Y:S01]  /*1670*/  UCGABAR_WAIT ;  /* 0x0000000000007dc7 */ /* 0x000fe20008000000 */
[----:B------:R-:W-:Y:S01]  /*1680*/  CCTL.IVALL ;  /* 0x00000000ff00798f */ /* 0x000fe20002000000 */
[----:B------:R-:W-:Y:S05]  /*1690*/  BRA `(.L_x_22) ;  /* 0x0000000000047947 */ /* 0x000fea0003800000 */
.L_x_21:
[----:B------:R-:W-:Y:S06]  /*16a0*/  BAR.SYNC.DEFER_BLOCKING 0x0 ;  /* 0x0000000000007b1d */ /* 0x000fec0000010000 */
.L_x_22:
[----:B------:R-:W-:Y:S05]  /*16b0*/  BRA.U UP0, `(.L_x_23) ;  /* 0x0000001900047547 */ /* 0x000fea000b800000 */
[----:B------:R-:W2:Y:S01]  /*16c0*/  LDCU UR6, c[0x0][0x38c] ;  /* 0x00007180ff0677ac */ /* 0x000ea20008000800 */
[----:B------:R-:W-:Y:S01]  /*16d0*/  PLOP3.LUT P1, PT, PT, PT, UP3, 0x80, 0x8 ;  /* 0x000000000008781c */ /* 0x000fe20003f2f038 */
[----:B------:R-:W-:Y:S01]  /*16e0*/  IMAD.MOV.U32 R12, RZ, RZ, 0x1 ;  /* 0x00000001ff0c7424 */ /* 0x000fe200078e00ff */
[----:B------:R-:W-:Y:S01]  /*16f0*/  ISETP.EQ.OR P2, PT, R0, RZ, P3 ;  /* 0x000000ff0000720c */ /* 0x000fe20001f42670 */
[----:B------:R-:W-:Y:S01]  /*1700*/  UISETP.NE.AND UP1, UPT, UR18, URZ, UPT ;  /* 0x000000ff1200728c */ /* 0x000fe2000bf25270 */
[----:B------:R-:W-:Y:S01]  /*1710*/  PLOP3.LUT P1, PT, P1, PT, PT, 0x8, 0x80 ;  /* 0x000000000080781c */ /* 0x000fe20000f2e170 */
[----:B------:R-:W-:Y:S01]  /*1720*/  USEL UR25, URZ, 0x1, UP4 ;  /* 0x00000001ff197887 */ /* 0x000fe2000a000000 */
[----:B------:R-:W-:Y:S01]  /*1730*/  CS2R R10, SRZ ;  /* 0x00000000000a7805 */ /* 0x000fe2000001ff00 */
[----:B------:R-:W-:Y:S01]  /*1740*/  IMAD.MOV.U32 R9, RZ, RZ, RZ ;  /* 0x000000ffff097224 */ /* 0x000fe200078e00ff */
[----:B------:R-:W3:Y:S01]  /*1750*/  LDCU UR39, c[0x0][0x370] ;  /* 0x00006e00ff2777ac */ /* 0x000ee20008000800 */
[----:B------:R-:W-:Y:S01]  /*1760*/  IMAD.MOV.U32 R8, RZ, RZ, 0x1 ;  /* 0x00000001ff087424 */ /* 0x000fe200078e00ff */
[----:B------:R-:W4:Y:S01]  /*1770*/  LDCU.64 UR28, c[0x0][0x348] ;  /* 0x00006900ff1c77ac */ /* 0x000f220008000a00 */
[----:B------:R-:W-:-:S02]  /*1780*/  USHF.R.U32.HI UR44, URZ, 0x7, UR24 ;  /* 0x00000007ff2c7899 */ /* 0x000fc40008011618 */
[----:B--2---:R-:W-:Y:S02]  /*1790*/  UIADD3 UR5, UPT, UPT, UR6, 0x7f, URZ ;  /* 0x0000007f06057890 */ /* 0x004fe4000fffe0ff */
[----:B------:R-:W-:Y:S02]  /*17a0*/  UIADD3 UR47, UPT, UPT, UR6, 0xfe, URZ ;  /* 0x000000fe062f7890 */ /* 0x000fe4000fffe0ff */
[----:B------:R-:W-:Y:S01]  /*17b0*/  USHF.R.S32.HI UR4, URZ, 0x1f, UR5 ;  /* 0x0000001fff047899 */ /* 0x000fe20008011405 */
[----:B------:R-:W2:Y:S03]  /*17c0*/  LDCU UR38, c[0x0][0x374] ;  /* 0x00006e80ff2677ac */ /* 0x000ea60008000800 */
[----:B------:R-:W-:Y:S02]  /*17d0*/  ULEA.HI UR4, UR4, UR5, URZ, 0x7 ;  /* 0x0000000504047291 */ /* 0x000fe4000f8f38ff */
[----:B------:R-:W-:-:S02]  /*17e0*/  USEL UR25, UR25, 0x2, UP1 ;  /* 0x0000000219197887 */ /* 0x000fc40008800000 */
[----:B------:R-:W-:Y:S02]  /*17f0*/  USHF.R.S32.HI UR41, URZ, 0x7, UR4 ;  /* 0x00000007ff297899 */ /* 0x000fe40008011404 */
[----:B------:R-:W-:Y:S02]  /*1800*/  UIADD3 UR4, UPT, UPT, UR6, -0x1, URZ ;  /* 0xffffffff06047890 */ /* 0x000fe4000fffe0ff */
[----:B------:R-:W-:Y:S02]  /*1810*/  UISETP.LT.U32.AND UP0, UPT, UR41, 0xd, UPT ;  /* 0x0000000d2900788c */ /* 0x000fe4000bf01070 */
[----:B------:R-:W-:Y:S02]  /*1820*/  UISETP.GE.U32.AND UP2, UPT, UR4, -0xff, UPT ;  /* 0xffffff010400788c */ /* 0x000fe4000bf46070 */
[----:B------:R-:W-:Y:S01]  /*1830*/  USEL UR40, UR41, 0xd, UP0 ;  /* 0x0000000d29287887 */ /* 0x000fe20008000000 */
[----:B------:R-:W-:-:S03]  /*1840*/  UMOV UR5, URZ ;  /* 0x000000ff00057c82 */ /* 0x000fc60008000000 */
[----:B------:R-:W-:Y:S02]  /*1850*/  UIADD3 UR21, UPT, UPT, UR40, -0x1, URZ ;  /* 0xffffffff28157890 */ /* 0x000fe4000fffe0ff */
[----:B------:R-:W-:-:S03]  /*1860*/  UIADD3 UR43, UPT, UPT, UR41, -UR40, URZ ;  /* 0x80000028292b7290 */ /* 0x000fc6000fffe0ff */
[----:B------:R-:W-:-:S04]  /*1870*/  @UP2 UIADD3 UR21, UPT, UPT, UR40, URZ, URZ ;  /* 0x000000ff28152290 */ /* 0x000fc8000fffe0ff */
[----:B--234-:R-:W-:-:S12]  /*1880*/  UIADD3 UR21, UPT, UPT, UR21, 0x1, URZ ;  /* 0x0000000115157890 */ /* 0x01cfd8000fffe0ff */
.L_x_43:
[----:B------:R-:W-:Y:S01]  /*1890*/  UISETP.NE.AND UP0, UPT, UR48, URZ, UPT ;  /* 0x000000ff3000728c */ /* 0x000fe2000bf05270 */
[----:B------:R-:W2:Y:S08]  /*18a0*/  S2UR UR48, SR_CgaCtaId ;  /* 0x00000000003079c3 */ /* 0x000eb00000008800 */
[----:B------:R-:W-:Y:S05]  /*18b0*/  BRA.U UP0, `(.L_x_24) ;  /* 0x0000000100347547 */ /* 0x000fea000b800000 */
[----:B------:R-:W3:Y:S01]  /*18c0*/  S2R R0, SR_CgaCtaId ;  /* 0x0000000000007919 */ /* 0x000ee20000008800 */
[----:B------:R-:W-:-:S04]  /*18d0*/  MOV R2, 0x400 ;  /* 0x0000040000027802 */ /* 0x000fc80000000f00 */
[----:B---3--:R-:W-:Y:S02]  /*18e0*/  LEA R0, R0, R2, 0x18 ;  /* 0x0000000200007211 */ /* 0x008fe400078ec0ff */
[----:B------:R-:W-:-:S03]  /*18f0*/  SHF.L.U32 R2, R8, 0x1f, RZ ;  /* 0x0000001f08027819 */ /* 0x000fc600000006ff */
[----:B------:R-:W-:-:S04]  /*1900*/  IMAD R0, R9, 0x8, R0 ;  /* 0x0000000809007824 */ /* 0x000fc800078e0200 */
[----:B------:R-:W3:Y:S02]  /*1910*/  SYNCS.PHASECHK.TRANS64.TRYWAIT P0, [R0+URZ+0x160], R2 ;  /* 0x00016002000075a7 */ /* 0x000ee400080011ff */
[----:B---3--:R-:W-:Y:S05]  /*1920*/  @!P0 BRA `(.L_x_25) ;  /* 0x0000005400588947 */ /* 0x008fea0003800000 */
.L_x_112:
[----:B------:R-:W-:Y:S01]  /*1930*/  VIADD R9, R9, 0x1 ;  /* 0x0000000109097836 */ /* 0x000fe20000000000 */
[----:B------:R3:W-:Y:S04]  /*1940*/  SYNCS.ARRIVE.TRANS64.A1T0 RZ, [R0+URZ+0x150], RZ ;  /* 0x000150ff00ff79a7 */ /* 0x0007e800081000ff */
[----:B------:R-:W-:-:S04]  /*1950*/  ISETP.NE.AND P0, PT, R9, 0x2, PT ;  /* 0x000000020900780c */ /* 0x000fc80003f05270 */
[----:B------:R-:W-:Y:S02]  /*1960*/  SEL R9, R9, RZ, P0 ;  /* 0x000000ff09097207 */ /* 0x000fe40000000000 */
[----:B---3--:R-:W-:-:S04]  /*1970*/  SEL R0, RZ, 0x1, P0 ;  /* 0x00000001ff007807 */ /* 0x008fc80000000000 */
[----:B------:R-:W-:-:S07]  /*1980*/  LOP3.LUT R8, R8, R0, RZ, 0x3c, !PT ;  /* 0x0000000008087212 */ /* 0x000fce00078e3cff */
.L_x_24:
[----:B------:R-:W-:Y:S01]  /*1990*/  UMOV UR6, 0x400 ;  /* 0x0000040000067882 */ /* 0x000fe20000000000 */
[----:B------:R-:W-:Y:S01]  /*19a0*/  SHF.L.U32 R0, R12, 0x1f, RZ ;  /* 0x0000001f0c007819 */ /* 0x000fe200000006ff */
[----:B--2---:R-:W-:Y:S02]  /*19b0*/  ULEA UR6, UR48, UR6, 0x18 ;  /* 0x0000000630067291 */ /* 0x004fe4000f8ec0ff */
[----:B------:R-:W-:Y:S02]  /*19c0*/  UISETP.GE.U32.AND UP0, UPT, UR47, 0xff, UPT ;  /* 0x000000ff2f00788c */ /* 0x000fe4000bf06070 */
[----:B------:R-:W-:Y:S02]  /*19d0*/  ULEA UR4, UR5, UR6, 0x3 ;  /* 0x0000000605047291 */ /* 0x000fe4000f8e18ff */
[----:B------:R-:W-:Y:S02]  /*19e0*/  USHF.L.U32 UR35, UR46, 0x6, URZ ;  /* 0x000000062e237899 */ /* 0x000fe400080006ff */
[----:B------:R-:W-:Y:S01]  /*19f0*/  ULEA UR11, UR45, UR44, 0x6 ;  /* 0x0000002c2d0b7291 */ /* 0x000fe2000f8e30ff */
[----:B------:R-:W-:-:S04]  /*1a00*/  UMOV UR13, URZ ;  /* 0x000000ff000d7c82 */ /* 0x000fc80008000000 */
[----:B------:R2:W3:Y:S01]  /*1a10*/  SYNCS.PHASECHK.TRANS64.TRYWAIT P0, [UR4+0x68], R0 ;  /* 0x00006800ff0075a7 */ /* 0x0004e20008001104 */
[----:B------:R-:W-:Y:S06]  /*1a20*/  BRA.U !UP0, `(.L_x_26) ;  /* 0x0000000108bc7547 */ /* 0x000fec000b800000 */
[----:B------:R-:W-:Y:S01]  /*1a30*/  UMOV UR7, URZ ;  /* 0x000000ff00077c82 */ /* 0x000fe20008000000 */
[----:B------:R-:W-:-:S05]  /*1a40*/  UMOV UR4, UR5 ;  /* 0x0000000500047c82 */ /* 0x000fca0008000000 */
.L_x_32:
[----:B------:R-:W-:Y:S01]  /*1a50*/  ULEA UR33, UR4, UR6, 0x3 ;  /* 0x0000000604217291 */ /* 0x000fe2000f8e18ff */
[----:B---3--:R-:W-:Y:S01]  /*1a60*/  @!P3 MOV R2, 0x4000 ;  /* 0x000040000002b802 */ /* 0x008fe20000000f00 */
[----:B-1-34-:R-:W-:Y:S10]  /*1a70*/  @P0 BRA `(.L_x_27) ;  /* 0x00000000000c0947 */ /* 0x01aff40003800000 */
[----:B------:R-:W-:-:S04]  /*1a80*/  SHF.L.U32 R3, R12, 0x1f, RZ ;  /* 0x0000001f0c037819 */ /* 0x000fc800000006ff */
[----:B------:R-:W3:Y:S02]  /*1a90*/  SYNCS.PHASECHK.TRANS64.TRYWAIT P0, [UR33+0x68], R3 ;  /* 0x00006803ff0075a7 */ /* 0x000ee40008001121 */
[----:B---3--:R-:W-:Y:S05]  /*1aa0*/  @!P0 BRA `(.L_x_28) ;  /* 0x00000054000c8947 */ /* 0x008fea0003800000 */
.L_x_27:
[----:B------:R3:W-:Y:S01]  /*1ab0*/  @!P3 SYNCS.ARRIVE.TRANS64 RZ, [UR33], R2 ;  /* 0x00000002ffffb9a7 */ /* 0x0007e20008000021 */
[----:B------:R-:W-:-:S04]  /*1ac0*/  ULOP3.LUT UR5, UR25, 0x2, URZ, 0xfc, !UPT ;  /* 0x0000000219057892 */ /* 0x000fc8000f8efcff */
[----:B------:R-:W-:-:S09]  /*1ad0*/  UISETP.NE.AND UP0, UPT, UR5, 0x2, UPT ;  /* 0x000000020500788c */ /* 0x000fd2000bf05270 */
[----:B------:R-:W-:Y:S05]  /*1ae0*/  BRA.U UP0, `(.L_x_29) ;  /* 0x0000000100047547 */ /* 0x000fea000b800000 */
[----:B-1----:R-:W-:Y:S05]  /*1af0*/  BPT.TRAP 0x1 ;  /* 0x000000040000795c */ /* 0x002fea0000300000 */
.L_x_29:
[----:B------:R-:W-:Y:S04]  /*1b00*/  BSSY.RECONVERGENT B0, `(.L_x_30) ;  /* 0x0000003000007945 */ /* 0x000fe80003800200 */
[----:B------:R-:W-:Y:S05]  /*1b10*/  @P2 BRA `(.L_x_31) ;  /* 0x0000000000042947 */ /* 0x000fea0003800000 */
[----:B-1----:R-:W-:Y:S05]  /*1b20*/  BPT.TRAP 0x1 ;  /* 0x000000040000795c */ /* 0x002fea0000300000 */
.L_x_31:
[----:B-1----:R-:W-:Y:S05]  /*1b30*/  BSYNC.RECONVERGENT B0 ;  /* 0x0000000000007941 */ /* 0x002fea0003800200 */
.L_x_30:
[----:B------:R-:W-:Y:S02]  /*1b40*/  UIADD3 UR5, UPT, UPT, UR4, 0x1, URZ ;  /* 0x0000000104057890 */ /* 0x000fe4000fffe0ff */
[----:B------:R-:W-:Y:S02]  /*1b50*/  USHF.L.U32 UR34, UR7, 0x7, URZ ;  /* 0x0000000707227899 */ /* 0x000fe400080006ff */
[----:B------:R-:W-:Y:S02]  /*1b60*/  UISETP.NE.AND UP0, UPT, UR5, 0xd, UPT ;  /* 0x0000000d0500788c */ /* 0x000fe4000bf05270 */
[----:B------:R-:W-:Y:S02]  /*1b70*/  USHF.L.U32 UR32, UR4, 0xd, URZ ;  /* 0x0000000d04207899 */ /* 0x000fe400080006ff */
[----:B------:R-:W-:Y:S02]  /*1b80*/  USEL UR9, URZ, 0x1, UP0 ;  /* 0x00000001ff097887 */ /* 0x000fe40008000000 */
[----:B------:R-:W-:-:S02]  /*1b90*/  USEL UR5, UR5, URZ, UP0 ;  /* 0x000000ff05057287 */ /* 0x000fc40008000000 */
[----:B------:R-:W-:Y:S02]  /*1ba0*/  UIADD3 UR14, UP0, UPT, UR28, 0x180, URZ ;  /* 0x000001801c0e7890 */ /* 0x000fe4000ff1e0ff */
[----:B------:R-:W-:Y:S01]  /*1bb0*/  ULEA UR8, UR5, UR6, 0x3 ;  /* 0x0000000605087291 */ /* 0x000fe2000f8e18ff */
[----:B------:R-:W-:Y:S01]  /*1bc0*/  LOP3.LUT R12, R12, UR9, RZ, 0x3c, !PT ;  /* 0x000000090c0c7c12 */ /* 0x000fe2000f8e3cff */
[----:B------:R-:W-:Y:S02]  /*1bd0*/  UIADD3 UR7, UPT, UPT, UR7, 0x1, URZ ;  /* 0x0000000107077890 */ /* 0x000fe4000fffe0ff */
[----:B------:R-:W-:Y:S01]  /*1be0*/  UIADD3 UR16, UP1, UPT, UR28, 0x80, URZ ;  /* 0x000000801c107890 */ /* 0x000fe2000ff3e0ff */
[----:B--2---:R-:W-:Y:S01]  /*1bf0*/  SHF.L.U32 R0, R12, 0x1f, RZ ;  /* 0x0000001f0c007819 */ /* 0x004fe200000006ff */
[----:B------:R-:W-:Y:S02]  /*1c00*/  UIADD3.X UR15, UPT, UPT, URZ, UR29, URZ, UP0, !UPT ;  /* 0x0000001dff0f7290 */ /* 0x000fe400087fe4ff */
[----:B------:R-:W-:Y:S01]  /*1c10*/  UISETP.NE.AND UP0, UPT, UR7, UR21, UPT ;  /* 0x000000150700728c */ /* 0x000fe2000bf05270 */
[----:B------:R4:W1:Y:S01]  /*1c20*/  SYNCS.PHASECHK.TRANS64.TRYWAIT P0, [UR8+0x68], R0 ;  /* 0x00006800ff0075a7 */ /* 0x0008620008001108 */
[----:B------:R-:W-:-:S02]  /*1c30*/  ULOP3.LUT UR8, UR32, UR24, URZ, 0xfc, !UPT ;  /* 0x0000001820087292 */ /* 0x000fc4000f8efcff */
[----:B------:R-:W-:Y:S02]  /*1c40*/  UIADD3.X UR17, UPT, UPT, URZ, UR29, URZ, UP1, !UPT ;  /* 0x0000001dff117290 */ /* 0x000fe40008ffe4ff */
[----:B------:R-:W-:Y:S02]  /*1c50*/  UIADD3 UR32, UPT, UPT, UR6, 0x2400, UR32 ;  /* 0x0000240006207890 */ /* 0x000fe4000fffe020 */
[----:B------:R-:W-:Y:S01]  /*1c60*/  UIADD3 UR8, UPT, UPT, UR6, 0x1c400, UR8 ;  /* 0x0001c40006087890 */ /* 0x000fe2000fffe008 */
[----:B------:R-:W-:Y:S01]  /*1c70*/  UMOV UR18, 0x0 ;  /* 0x0000000000127882 */ /* 0x000fe20000000000 */
[----:B------:R-:W-:Y:S01]  /*1c80*/  UMOV UR19, 0x10000000 ;  /* 0x1000000000137882 */ /* 0x000fe20000000000 */
[----:B------:R-:W-:Y:S01]  /*1c90*/  UMOV UR4, 0x30000 ;  /* 0x0003000000047882 */ /* 0x000fe20000000000 */
[----:B------:R-:W-:Y:S01]  /*1ca0*/  UMOV UR12, UR36 ;  /* 0x00000024000c7c82 */ /* 0x000fe20008000000 */
[----:B------:R-:W-:Y:S01]  /*1cb0*/  UMOV UR9, UR33 ;  /* 0x0000002100097c82 */ /* 0x000fe20008000000 */
[----:B------:R-:W-:Y:S01]  /*1cc0*/  UMOV UR10, UR34 ;  /* 0x00000022000a7c82 */ /* 0x000fe20008000000 */
[----:B------:R-:W-:Y:S01]  /*1cd0*/  UTMALDG.3D [UR32], [UR16], desc[UR18] ;  /* 0x00001220100075b4 */ /* 0x000fe20008011000 */
[----:B------:R-:W-:Y:S01]  /*1ce0*/  UMOV UR13, UR21 ;  /* 0x00000015000d7c82 */ /* 0x000fe20008000000 */
[----:B------:R2:W-:Y:S02]  /*1cf0*/  UTMALDG.3D.MULTICAST [UR8], [UR14], UR4, desc[UR18] ;  /* 0x000012080e0073b4 */ /* 0x0005e40008011804 */
[----:B--2---:R-:W-:Y:S01]  /*1d00*/  UMOV UR4, UR5 ;  /* 0x0000000500047c82 */ /* 0x004fe20008000000 */
[----:B------:R-:W-:Y:S05]  /*1d10*/  BRA.U UP0, `(.L_x_32) ;  /* 0xfffffffd004c7547 */ /* 0x000fea000b83ffff */
.L_x_26:
[----:B------:R-:W-:Y:S01]  /*1d20*/  ULEA UR4, UR5, UR6, 0x3 ;  /* 0x0000000605047291 */ /* 0x000fe2000f8e18ff */
[----:B--2-4-:R-:W-:Y:S01]  /*1d30*/  SHF.L.U32 R0, R12, 0x1f, RZ ;  /* 0x0000001f0c007819 */ /* 0x014fe200000006ff */
[----:B------:R-:W-:Y:S01]  /*1d40*/  @!P1 SYNCS.ARRIVE.TRANS64.A1T0 RZ, [UR6+0xe8], RZ ;  /* 0x0000e8ffffff99a7 */ /* 0x000fe20008100006 */
[----:B------:R-:W-:-:S06]  /*1d50*/  UISETP.GT.AND UP0, UPT, UR41, UR40, UPT ;  /* 0x000000282900728c */ /* 0x000fcc000bf04270 */
[----:B-1-3--:R1:W2:Y:S03]  /*1d60*/  SYNCS.PHASECHK.TRANS64.TRYWAIT P0, [UR4+0x68], R0 ;  /* 0x00006800ff0075a7 */ /* 0x00a2a60008001104 */
[----:B------:R-:W-:Y:S05]  /*1d70*/  BRA.U !UP0, `(.L_x_33) ;  /* 0x0000000108c07547 */ /* 0x000fea000b800000 */
[----:B------:R-:W-:Y:S01]  /*1d80*/  UIADD3 UR26, UPT, UPT, UR43, UR13, URZ ;  /* 0x0000000d2b1a7290 */ /* 0x000fe2000fffe0ff */
[----:B------:R-:W-:-:S11]  /*1d90*/  UMOV UR4, UR5 ;  /* 0x0000000500047c82 */ /* 0x000fd60008000000 */
.L_x_39:
[----:B------:R-:W-:Y:S01]  /*1da0*/  ULEA UR17, UR4, UR6, 0x3 ;  /* 0x0000000604117291 */ /* 0x000fe2000f8e18ff */
[----:B--2---:R-:W-:Y:S01]  /*1db0*/  @!P3 MOV R2, 0x4000 ;  /* 0x000040000002b802 */ /* 0x004fe20000000f00 */
[----:B--234-:R-:W-:Y:S10]  /*1dc0*/  @P0 BRA `(.L_x_34) ;  /* 0x00000000000c0947 */ /* 0x01cff40003800000 */
[----:B------:R-:W-:-:S04]  /*1dd0*/  SHF.L.U32 R3, R12, 0x1f, RZ ;  /* 0x0000001f0c037819 */ /* 0x000fc800000006ff */
[----:B------:R-:W2:Y:S02]  /*1de0*/  SYNCS.PHASECHK.TRANS64.TRYWAIT P0, [UR17+0x68], R3 ;  /* 0x00006803ff0075a7 */ /* 0x000ea40008001111 */
[----:B--2---:R-:W-:Y:S05]  /*1df0*/  @!P0 BRA `(.L_x_35) ;  /* 0x0000005000508947 */ /* 0x004fea0003800000 */
.L_x_34:
[----:B------:R2:W-:Y:S01]  /*1e00*/  @!P3 SYNCS.ARRIVE.TRANS64 RZ, [UR17], R2 ;  /* 0x00000002ffffb9a7 */ /* 0x0005e20008000011 */
[----:B------:R-:W-:-:S04]  /*1e10*/  ULOP3.LUT UR5, UR25, 0x2, URZ, 0xfc, !UPT ;  /* 0x0000000219057892 */ /* 0x000fc8000f8efcff */
[----:B------:R-:W-:-:S09]  /*1e20*/  UISETP.NE.AND UP0, UPT, UR5, 0x2, UPT ;  /* 0x000000020500788c */ /* 0x000fd2000bf05270 */
[----:B------:R-:W-:Y:S05]  /*1e30*/  BRA.U UP0, `(.L_x_36) ;  /* 0x0000000100047547 */ /* 0x000fea000b800000 */
[----:B------:R-:W-:Y:S05]  /*1e40*/  BPT.TRAP 0x1 ;  /* 0x000000040000795c */ /* 0x000fea0000300000 */
.L_x_36:
[----:B------:R-:W-:Y:S04]  /*1e50*/  BSSY.RECONVERGENT B0, `(.L_x_37) ;  /* 0x0000003000007945 */ /* 0x000fe80003800200 */
[----:B------:R-:W-:Y:S05]  /*1e60*/  @P2 BRA `(.L_x_38) ;  /* 0x0000000000042947 */ /* 0x000fea0003800000 */
[----:B------:R-:W-:Y:S05]  /*1e70*/  BPT.TRAP 0x1 ;  /* 0x000000040000795c */ /* 0x000fea0000300000 */
.L_x_38:
[----:B------:R-:W-:Y:S05]  /*1e80*/  BSYNC.RECONVERGENT B0 ;  /* 0x0000000000007941 */ /* 0x000fea0003800200 */
.L_x_37:
[----:B------:R-:W-:Y:S02]  /*1e90*/  UIADD3 UR5, UPT, UPT, UR4, 0x1, URZ ;  /* 0x0000000104057890 */ /* 0x000fe4000fffe0ff */
[----:B------:R-:W-:Y:S02]  /*1ea0*/  USHF.L.U32 UR18, UR13, 0x7, URZ ;  /* 0x000000070d127899 */ /* 0x000fe400080006ff */
[----:B------:R-:W-:Y:S02]  /*1eb0*/  UISETP.NE.AND UP0, UPT, UR5, 0xd, UPT ;  /* 0x0000000d0500788c */ /* 0x000fe4000bf05270 */
[----:B------:R-:W-:Y:S02]  /*1ec0*/  USHF.L.U32 UR16, UR4, 0xd, URZ ;  /* 0x0000000d04107899 */ /* 0x000fe400080006ff */
[----:B------:R-:W-:Y:S02]  /*1ed0*/  USEL UR8, URZ, 0x1, UP0 ;  /* 0x00000001ff087887 */ /* 0x000fe40008000000 */
[----:B------:R-:W-:-:S02]  /*1ee0*/  USEL UR5, UR5, URZ, UP0 ;  /* 0x000000ff05057287 */ /* 0x000fc40008000000 */
[----:B------:R-:W-:Y:S02]  /*1ef0*/  UIADD3 UR22, UP0, UPT, UR28, 0x180, URZ ;  /* 0x000001801c167890 */ /* 0x000fe4000ff1e0ff */
[----:B------:R-:W-:Y:S01]  /*1f00*/  UIADD3 UR13, UPT, UPT, UR13, 0x1, URZ ;  /* 0x000000010d0d7890 */ /* 0x000fe2000fffe0ff */
[----:B------:R-:W-:Y:S01]  /*1f10*/  LOP3.LUT R12, R12, UR8, RZ, 0x3c, !PT ;  /* 0x000000080c0c7c12 */ /* 0x000fe2000f8e3cff */
[----:B------:R-:W-:Y:S02]  /*1f20*/  UIADD3 UR14, UP1, UPT, UR28, 0x80, URZ ;  /* 0x000000801c0e7890 */ /* 0x000fe4000ff3e0ff */
[----:B------:R-:W-:Y:S01]  /*1f30*/  UIADD3.X UR23, UPT, UPT, URZ, UR29, URZ, UP0, !UPT ;  /* 0x0000001dff177290 */ /* 0x000fe200087fe4ff */
[----:B-1----:R-:W-:Y:S01]  /*1f40*/  SHF.L.U32 R0, R12, 0x1f, RZ ;  /* 0x0000001f0c007819 */ /* 0x002fe200000006ff */
[----:B------:R-:W-:Y:S02]  /*1f50*/  ULOP3.LUT UR8, UR16, UR24, URZ, 0xfc, !UPT ;  /* 0x0000001810087292 */ /* 0x000fe4000f8efcff */
[----:B------:R-:W-:-:S02]  /*1f60*/  UISETP.NE.AND UP0, UPT, UR13, UR26, UPT ;  /* 0x0000001a0d00728c */ /* 0x000fc4000bf05270 */
[----:B------:R-:W-:Y:S02]  /*1f70*/  ULEA UR7, UR5, UR6, 0x3 ;  /* 0x0000000605077291 */ /* 0x000fe4000f8e18ff */
[----:B------:R-:W-:Y:S02]  /*1f80*/  UIADD3 UR16, UPT, UPT, UR6, 0x2400, UR16 ;  /* 0x0000240006107890 */ /* 0x000fe4000fffe010 */
[----:B------:R-:W-:Y:S02]  /*1f90*/  UIADD3.X UR15, UPT, UPT, URZ, UR29, URZ, UP1, !UPT ;  /* 0x0000001dff0f7290 */ /* 0x000fe40008ffe4ff */
[----:B------:R-:W-:Y:S01]  /*1fa0*/  UIADD3 UR8, UPT, UPT, UR6, 0x1c400, UR8 ;  /* 0x0001c40006087890 */ /* 0x000fe2000fffe008 */
[----:B------:R-:W-:Y:S01]  /*1fb0*/  UMOV UR30, 0x0 ;  /* 0x00000000001e7882 */ /* 0x000fe20000000000 */
[----:B------:R-:W-:Y:S01]  /*1fc0*/  UMOV UR31, 0x10000000 ;  /* 0x10000000001f7882 */ /* 0x000fe20000000000 */
[----:B------:R-:W-:Y:S01]  /*1fd0*/  UMOV UR19, UR35 ;  /* 0x0000002300137c82 */ /* 0x000fe20008000000 */
[----:B------:R-:W-:Y:S01]  /*1fe0*/  UMOV UR20, UR36 ;  /* 0x0000002400147c82 */ /* 0x000fe20008000000 */
[----:B------:R3:W4:Y:S01]  /*1ff0*/  SYNCS.PHASECHK.TRANS64.TRYWAIT P0, [UR7+0x68], R0 ;  /* 0x00006800ff0075a7 */ /* 0x0007220008001107 */
[----:B------:R-:W-:Y:S01]  /*2000*/  UMOV UR4, 0x30000 ;  /* 0x0003000000047882 */ /* 0x000fe20000000000 */
[----:B------:R-:W-:Y:S01]  /*2010*/  UMOV UR12, UR36 ;  /* 0x00000024000c7c82 */ /* 0x000fe20008000000 */
[----:B------:R-:W-:Y:S01]  /*2020*/  UMOV UR9, UR17 ;  /* 0x0000001100097c82 */ /* 0x000fe20008000000 */
[----:B------:R-:W-:Y:S01]  /*2030*/  UMOV UR10, UR18 ;  /* 0x00000012000a7c82 */ /* 0x000fe20008000000 */
[----:B------:R-:W-:Y:S01]  /*2040*/  UTMALDG.3D [UR16], [UR14], desc[UR30] ;  /* 0x00001e100e0075b4 */ /* 0x000fe20008011000 */
[----:B------:R1:W-:Y:S02]  /*2050*/  UTMALDG.3D.MULTICAST [UR8], [UR22], UR4, desc[UR30] ;  /* 0x00001e08160073b4 */ /* 0x0003e40008011804 */
[----:B-1----:R-:W-:Y:S01]  /*2060*/  UMOV UR4, UR5 ;  /* 0x0000000500047c82 */ /* 0x002fe20008000000 */
[----:B------:R-:W-:Y:S05]  /*2070*/  BRA.U UP0, `(.L_x_39) ;  /* 0xfffffffd00487547 */ /* 0x000fea000b83ffff */
.L_x_33:
[C---:B------:R-:W-:Y:S01]  /*2080*/  LEA R3, R11.reuse, UR6, 0x3 ;  /* 0x000000060b037c11 */ /* 0x040fe2000f8e18ff */
[----:B------:R-:W-:Y:S01]  /*2090*/  NOP ;  /* 0x0000000000007918 */ /* 0x000fe20000000000 */
[----:B-1-3--:R-:W-:Y:S02]  /*20a0*/  SHF.L.U32 R0, R10, 0x1f, RZ ;  /* 0x0000001f0a007819 */ /* 0x00afe400000006ff */
[----:B------:R-:W-:Y:S02]  /*20b0*/  LEA R4, R11, UR6, 0x4 ;  /* 0x000000060b047c11 */ /* 0x000fe4000f8e20ff */
[----:B--2-4-:R-:W1:Y:S02]  /*20c0*/  SYNCS.PHASECHK.TRANS64.TRYWAIT P0, [R3+URZ+0xf0], R0 ;  /* 0x0000f000030075a7 */ /* 0x014e6400080011ff */
[----:B-1----:R-:W-:Y:S05]  /*20d0*/  @!P0 BRA `(.L_x_40) ;  /* 0x0000004c00b08947 */ /* 0x002fea0003800000 */
.L_x_115:
[----:B------:R-:W2:Y:S01]  /*20e0*/  LDS.128 R4, [R4+0x180] ;  /* 0x0001800004047984 */ /* 0x000ea20000000c00 */
[----:B------:R-:W-:Y:S01]  /*20f0*/  UISETP.GE.AND UP0, UPT, UR42, 0x1, UPT ;  /* 0x000000012a00788c */ /* 0x000fe2000bf06270 */
[----:B------:R-:W-:Y:S01]  /*2100*/  @!PT LDS RZ, [RZ] ;  /* 0x00000000fffff984 */ /* 0x000fe20000000800 */
[----:B------:R-:W-:Y:S01]  /*2110*/  @!PT LDS RZ, [RZ] ;  /* 0x00000000fffff984 */ /* 0x000fe20000000800 */
[----:B------:R-:W-:Y:S01]  /*2120*/  @!PT LDS RZ, [RZ] ;  /* 0x00000000fffff984 */ /* 0x000fe20000000800 */
[----:B------:R-:W-:Y:S01]  /*2130*/  @!PT LDS RZ, [RZ] ;  /* 0x00000000fffff984 */ /* 0x000fe20000000800 */
[----:B------:R3:W-:Y:S06]  /*2140*/  MEMBAR.ALL.CTA ;  /* 0x0000000000007992 */ /* 0x0007ec0000008000 */
[----:B---3--:R-:W3:Y:S01]  /*2150*/  FENCE.VIEW.ASYNC.S ;  /* 0x00000000000073c6 */ /* 0x008ee20000000000 */
[----:B--2---:R-:W-:-:S13]  /*2160*/  LOP3.LUT P0, RZ, R6, 0x1, RZ, 0xc0, !PT ;  /* 0x0000000106ff7812 */ /* 0x004fda000780c0ff */
[----:B---3--:R-:W-:Y:S01]  /*2170*/  VOTEU.ANY UP1, P0 ;  /* 0x0000000000ff7886 */ /* 0x008fe20000020100 */
[----:B------:R-:W-:-:S13]  /*2180*/  PLOP3.LUT P0, PT, PT, PT, UP1, 0x80, 0x8 ;  /* 0x000000000008781c */ /* 0x000fda0003f0f018 */
[----:B-1----:R-:W-:Y:S02]  /*2190*/  @P0 LOP3.LUT R0, R5, 0xffff, RZ, 0xc0, !PT ;  /* 0x0000ffff05000812 */ /* 0x002fe400078ec0ff */
[----:B------:R-:W-:Y:S02]  /*21a0*/  @P0 MOV R2, R4 ;  /* 0x0000000400020202 */ /* 0x000fe40000000f00 */
[----:B------:R-:W-:Y:S01]  /*21b0*/  @P0 R2UR UR7, R0 ;  /* 0x00000000000702ca */ /* 0x000fe200000e0000 */
[----:B------:R-:W-:Y:S01]  /*21c0*/  VIADD R0, R3, 0x100 ;  /* 0x0000010003007836 */ /* 0x000fe20000000000 */
[----:B------:R-:W-:Y:S02]  /*21d0*/  @P0 SHF.R.U32.HI R4, RZ, 0x10, R5 ;  /* 0x00000010ff040819 */ /* 0x000fe40000011605 */
[----:B------:R-:W-:Y:S02]  /*21e0*/  @P0 R2UR UR8, R2 ;  /* 0x00000000020802ca */ /* 0x000fe400000e0000 */
[----:B------:R-:W-:-:S02]  /*21f0*/  PRMT R0, RZ, 0x654, R0 ;  /* 0x00000654ff007816 */ /* 0x000fc40000000000 */
[----:B------:R-:W-:Y:S02]  /*2200*/  @P0 R2UR UR4, R4 ;  /* 0x00000000040402ca */ /* 0x000fe400000e0000 */
[----:B------:R1:W-:Y:S03]  /*2210*/  SYNCS.ARRIVE.TRANS64.RED.A1T0 RZ, [R0+URZ], RZ ;  /* 0x000000ff00ff79a7 */ /* 0x0003e600081004ff */
[----:B------:R-:W-:-:S04]  /*2220*/  @UP1 UMOV UR27, UR7 ;  /* 0x00000007001b1c82 */ /* 0x000fc80008000000 */
[----:B------:R-:W-:-:S04]  /*2230*/  @UP1 UMOV UR37, UR8 ;  /* 0x0000000800251c82 */ /* 0x000fc80008000000 */
[----:B------:R-:W-:Y:S01]  /*2240*/  @UP1 UMOV UR36, UR4 ;  /* 0x0000000400241c82 */ /* 0x000fe20008000000 */
[----:B------:R-:W-:Y:S05]  /*2250*/  BRA.U !UP0, `(.L_x_41) ;  /* 0x0000000108d47547 */ /* 0x000fea000b800000 */
[----:B------:R-:W2:Y:S01]  /*2260*/  LDCU.128 UR12, c[0x0][0xb10] ;  /* 0x00016200ff0c77ac */ /* 0x000ea20008000c00 */
[----:B------:R-:W3:Y:S01]  /*2270*/  LDCU UR26, c[0x0][0xb20] ;  /* 0x00016400ff1a77ac */ /* 0x000ee20008000800 */
[----:B------:R-:W4:Y:S01]  /*2280*/  LDCU UR20, c[0x0][0xb0c] ;  /* 0x00016180ff1477ac */ /* 0x000f220008000800 */
[----:B------:R-:W1:Y:S01]  /*2290*/  LDCU.64 UR10, c[0x0][0xb28] ;  /* 0x00016500ff0a77ac */ /* 0x000e620008000a00 */
[----:B------:R-:W-:Y:S02]  /*22a0*/  UISETP.NE.AND UP3, UPT, UR42, 0x1, UPT ;  /* 0x000000012a00788c */ /* 0x000fe4000bf65270 */
[----:B--2---:R-:W-:Y:S02]  /*22b0*/  UIMAD.WIDE.U32 UR16, UR38, UR15, URZ ;  /* 0x0000000f261072a5 */ /* 0x004fe4000f8e00ff */
[----:B------:R-:W-:Y:S02]  /*22c0*/  UIMAD.WIDE.U32 UR8, UR39, UR12, URZ ;  /* 0x0000000c270872a5 */ /* 0x000fe4000f8e00ff */
[----:B------:R-:W-:-:S02]  /*22d0*/  UISETP.NE.AND UP0, UPT, UR14, 0x1, UPT ;  /* 0x000000010e00788c */ /* 0x000fc4000bf05270 */
[----:B------:R-:W-:Y:S01]  /*22e0*/  UIMAD.WIDE.U32 UR22, UR27, UR15, URZ ;  /* 0x0000000f1b1672a5 */ /* 0x000fe2000f8e00ff */
[----:B------:R-:W-:Y:S02]  /*22f0*/  UMOV UR16, UR17 ;  /* 0x0000001100107c82 */ /* 0x000fe40008000000 */
[----:B------:R-:W-:Y:S01]  /*2300*/  UMOV UR8, UR9 ;  /* 0x0000000900087c82 */ /* 0x000fe20008000000 */
[----:B---3--:R-:W-:Y:S02]  /*2310*/  USHF.R.U32.HI UR16, URZ, UR26, UR16 ;  /* 0x0000001aff107299 */ /* 0x008fe40008011610 */
[----:B----4-:R-:W-:Y:S02]  /*2320*/  UISETP.NE.AND UP2, UPT, UR20, 0x1, UPT ;  /* 0x000000011400788c */ /* 0x010fe4000bf45270 */
[----:B------:R-:W-:Y:S02]  /*2330*/  USHF.R.U32.HI UR8, URZ, UR13, UR8 ;  /* 0x0000000dff087299 */ /* 0x000fe40008011608 */
[----:B------:R-:W-:-:S02]  /*2340*/  USEL UR7, UR38, UR16, !UP0 ;  /* 0x0000001026077287 */ /* 0x000fc4000c000000 */
[----:B------:R-:W-:Y:S02]  /*2350*/  USEL UR8, UR39, UR8, !UP2 ;  /* 0x0000000827087287 */ /* 0x000fe4000d000000 */
[----:B-1----:R-:W-:Y:S01]  /*2360*/  UIMAD.WIDE.U32 UR16, UR7, UR10, URZ ;  /* 0x0000000a071072a5 */ /* 0x002fe2000f8e00ff */
[----:B------:R-:W-:Y:S01]  /*2370*/  UMOV UR4, UR23 ;  /* 0x0000001700047c82 */ /* 0x000fe20008000000 */
[----:B------:R-:W-:Y:S02]  /*2380*/  UIMAD.WIDE.U32 UR18, UR37, UR12, URZ ;  /* 0x0000000c251272a5 */ /* 0x000fe4000f8e00ff */
[----:B------:R-:W-:-:S03]  /*2390*/  UIMAD.WIDE.U32 UR22, UR8, UR10, URZ ;  /* 0x0000000a081672a5 */ /* 0x000fc6000f8e00ff */
[----:B------:R-:W-:Y:S01]  /*23a0*/  UMOV UR16, UR17 ;  /* 0x0000001100107c82 */ /* 0x000fe20008000000 */
[----:B------:R-:W-:Y:S02]  /*23b0*/  USHF.R.U32.HI UR4, URZ, UR26, UR4 ;  /* 0x0000001aff047299 */ /* 0x000fe40008011604 */
[----:B------:R-:W-:Y:S01]  /*23c0*/  @UP3 USHF.R.U32.HI UR7, URZ, UR11, UR16 ;  /* 0x0000000bff073299 */ /* 0x000fe20008011610 */
[----:B------:R-:W-:Y:S01]  /*23d0*/  UMOV UR18, UR19 ;  /* 0x0000001300127c82 */ /* 0x000fe20008000000 */
[----:B------:R-:W-:Y:S01]  /*23e0*/  UMOV UR22, UR23 ;  /* 0x0000001700167c82 */ /* 0x000fe20008000000 */
[----:B------:R-:W-:Y:S02]  /*23f0*/  USHF.R.U32.HI UR13, URZ, UR13, UR18 ;  /* 0x0000000dff0d7299 */ /* 0x000fe40008011612 */
[----:B------:R-:W-:Y:S02]  /*2400*/  USEL UR4, UR27, UR4, !UP0 ;  /* 0x000000041b047287 */ /* 0x000fe4000c000000 */
[----:B------:R-:W-:-:S02]  /*2410*/  @UP3 USHF.R.U32.HI UR8, URZ, UR11, UR22 ;  /* 0x0000000bff083299 */ /* 0x000fc40008011616 */
[----:B------:R-:W-:Y:S02]  /*2420*/  UIMAD UR9, UR42, UR7, URZ ;  /* 0x000000072a0972a4 */ /* 0x000fe4000f8e02ff */
[----:B------:R-:W-:Y:S02]  /*2430*/  USEL UR7, UR37, UR13, !UP2 ;  /* 0x0000000d25077287 */ /* 0x000fe4000d000000 */
[----:B------:R-:W-:Y:S02]  /*2440*/  UIMAD UR12, UR42, UR8, URZ ;  /* 0x000000082a0c72a4 */ /* 0x000fe4000f8e02ff */
[----:B------:R-:W-:Y:S02]  /*2450*/  UISETP.GE.AND UP0, UPT, UR4, UR9, UPT ;  /* 0x000000090400728c */ /* 0x000fe4000bf06270 */
[----:B------:R-:W-:Y:S02]  /*2460*/  UIMAD.WIDE.U32 UR16, UR4, UR10, URZ ;  /* 0x0000000a041072a5 */ /* 0x000fe4000f8e00ff */
[----:B------:R-:W-:-:S02]  /*2470*/  UISETP.GE.OR UP0, UPT, UR7, UR12, UP0 ;  /* 0x0000000c0700728c */ /* 0x000fc40008706670 */
[----:B------:R-:W-:Y:S02]  /*2480*/  UIMAD.WIDE.U32 UR12, UR7, UR10, URZ ;  /* 0x0000000a070c72a5 */ /* 0x000fe4000f8e00ff */
[----:B------:R-:W-:Y:S01]  /*2490*/  UIADD3 UR15, UPT, UPT, -UR4, URZ, URZ ;  /* 0x000000ff040f7290 */ /* 0x000fe2000fffe1ff */
[----:B------:R-:W-:Y:S01]  /*24a0*/  UMOV UR10, UR17 ;  /* 0x00000011000a7c82 */ /* 0x000fe20008000000 */
[----:B------:R-:W-:Y:S02]  /*24b0*/  UIADD3 UR12, UPT, UPT, -UR7, URZ, URZ ;  /* 0x000000ff070c7290 */ /* 0x000fe4000fffe1ff */
[----:B------:R-:W-:-:S03]  /*24c0*/  USHF.R.U32.HI UR10, URZ, UR11, UR10 ;  /* 0x0000000bff0a7299 */ /* 0x000fc6000801160a */
[----:B------:R-:W-:Y:S01]  /*24d0*/  @!UP0 UMOV UR9, UR13 ;  /* 0x0000000d00098c82 */ /* 0x000fe20008000000 */
[----:B------:R-:W-:Y:S02]  /*24e0*/  UIMAD UR15, UR14, UR15, UR27 ;  /* 0x0000000f0e0f72a4 */ /* 0x000fe4000f8e021b */
[----:B------:R-:W-:Y:S02]  /*24f0*/  USEL UR10, UR4, UR10, !UP3 ;  /* 0x0000000a040a7287 */ /* 0x000fe4000d800000 */
[----:B------:R-:W-:Y:S02]  /*2500*/  @!UP0 USHF.R.U32.HI UR9, URZ, UR11, UR9 ;  /* 0x0000000bff098299 */ /* 0x000fe40008011609 */
[----:B------:R-:W-:Y:S02]  /*2510*/  UIADD3 UR11, UPT, UPT, -UR10, URZ, URZ ;  /* 0x000000ff0a0b7290 */ /* 0x000fe4000fffe1ff */
[----:B------:R-:W-:Y:S02]  /*2520*/  @!UP0 USEL UR9, UR7, UR9, !UP3 ;  /* 0x0000000907098287 */ /* 0x000fe4000d800000 */
[----:B------:R-:W-:-:S02]  /*2530*/  UIMAD UR11, UR42, UR11, UR4 ;  /* 0x0000000b2a0b72a4 */ /* 0x000fc4000f8e0204 */
[----:B------:R-:W-:Y:S02]  /*2540*/  @!UP0 UIADD3 UR10, UPT, UPT, UR10, -UR9, URZ ;  /* 0x800000090a0a8290 */ /* 0x000fe4000fffe0ff */
[----:B------:R-:W-:Y:S02]  /*2550*/  @!UP0 UIMAD UR9, UR11, UR8, UR9 ;  /* 0x000000080b0982a4 */ /* 0x000fe4000f8e0209 */
[----:B------:R-:W-:Y:S02]  /*2560*/  @!UP0 UIMAD UR4, UR42, UR10, UR7 ;  /* 0x0000000a2a0482a4 */ /* 0x000fe4000f8e0207 */
[----:B------:R-:W-:Y:S02]  /*2570*/  UIMAD UR8, UR20, UR12, UR37 ;  /* 0x0000000c140872a4 */ /* 0x000fe4000f8e0225 */
[----:B------:R-:W-:Y:S01]  /*2580*/  UIMAD UR27, UR4, UR14, UR15 ;  /* 0x0000000e041b72a4 */ /* 0x000fe2000f8e020f */
[----:B------:R-:W-:Y:S02]  /*2590*/  @!UP0 UMOV UR7, UR9 ;  /* 0x0000000900078c82 */ /* 0x000fe40008000000 */
[----:B------:R-:W-:-:S12]  /*25a0*/  UIMAD UR37, UR7, UR20, UR8 ;  /* 0x00000014072572a4 */ /* 0x000fd8000f8e0208 */
.L_x_41:
[----:B------:R-:W2:Y:S02]  /*25b0*/  LDCU UR4, c[0x0][0xb30] ;  /* 0x00016600ff0477ac */ /* 0x000ea40008000800 */
[----:B--2---:R-:W-:-:S09]  /*25c0*/  UISETP.NE.AND UP0, UPT, UR4, 0x1, UPT ;  /* 0x000000010400788c */ /* 0x004fd2000bf05270 */
[----:B------:R-:W-:Y:S05]  /*25d0*/  BRA.U UP0, `(.L_x_42) ;  /* 0x0000000100447547 */ /* 0x000fea000b800000 */
[----:B------:R-:W2:Y:S01]  /*25e0*/  LDCU.128 UR12, c[0x0][0xb10] ;  /* 0x00016200ff0c77ac */ /* 0x000ea20008000c00 */
[----:B------:R-:W3:Y:S01]  /*25f0*/  LDCU UR16, c[0x0][0xb0c] ;  /* 0x00016180ff1077ac */ /* 0x000ee20008000800 */
[----:B------:R-:W4:Y:S01]  /*2600*/  LDCU UR17, c[0x0][0xb20] ;  /* 0x00016400ff1177ac */ /* 0x000f220008000800 */
[----:B--2---:R-:W-:Y:S02]  /*2610*/  UIMAD.WIDE.U32 UR10, UR37, UR12, URZ ;  /* 0x0000000c250a72a5 */ /* 0x004fe4000f8e00ff */
[----:B------:R-:W-:Y:S02]  /*2620*/  UIMAD.WIDE.U32 UR8, UR27, UR15, URZ ;  /* 0x0000000f1b0872a5 */ /* 0x000fe4000f8e00ff */
[----:B---3--:R-:W-:Y:S02]  /*2630*/  UISETP.NE.AND UP2, UPT, UR16, 0x1, UPT ;  /* 0x000000011000788c */ /* 0x008fe4000bf45270 */
[----:B------:R-:W-:Y:S01]  /*2640*/  UISETP.NE.AND UP0, UPT, UR14, 0x1, UPT ;  /* 0x000000010e00788c */ /* 0x000fe2000bf05270 */
[----:B------:R-:W-:-:S02]  /*2650*/  UMOV UR7, UR11 ;  /* 0x0000000b00077c82 */ /* 0x000fc40008000000 */
[----:B------:R-:W-:Y:S01]  /*2660*/  UMOV UR4, UR9 ;  /* 0x0000000900047c82 */ /* 0x000fe20008000000 */
[----:B------:R-:W-:Y:S02]  /*2670*/  USHF.R.U32.HI UR7, URZ, UR13, UR7 ;  /* 0x0000000dff077299 */ /* 0x000fe40008011607 */
[----:B----4-:R-:W-:Y:S02]  /*2680*/  USHF.R.U32.HI UR4, URZ, UR17, UR4 ;  /* 0x00000011ff047299 */ /* 0x010fe40008011604 */
[----:B------:R-:W-:Y:S02]  /*2690*/  USEL UR7, UR37, UR7, !UP2 ;  /* 0x0000000725077287 */ /* 0x000fe4000d000000 */
[----:B------:R-:W-:-:S04]  /*26a0*/  USEL UR4, UR27, UR4, !UP0 ;  /* 0x000000041b047287 */ /* 0x000fc8000c000000 */
[----:B------:R-:W-:Y:S02]  /*26b0*/  UIADD3 UR8, UPT, UPT, UR7, -UR4, URZ ;  /* 0x8000000407087290 */ /* 0x000fe4000fffe0ff */
[----:B------:R-:W-:Y:S02]  /*26c0*/  UIADD3 UR4, UPT, UPT, -UR7, UR4, URZ ;  /* 0x0000000407047290 */ /* 0x000fe4000fffe1ff */
[----:B------:R-:W-:Y:S02]  /*26d0*/  UIMAD UR27, UR8, UR14, UR27 ;  /* 0x0000000e081b72a4 */ /* 0x000fe4000f8e021b */
[----:B------:R-:W-:-:S12]  /*26e0*/  UIMAD UR37, UR4, UR16, UR37 ;  /* 0x00000010042572a4 */ /* 0x000fd8000f8e0225 */
.L_x_42:
[----:B------:R-:W-:Y:S01]  /*26f0*/  VIADD R11, R11, 0x1 ;  /* 0x000000010b0b7836 */ /* 0x000fe20000000000 */
[----:B------:R-:W-:Y:S01]  /*2700*/  PLOP3.LUT P1, PT, PT, PT, PT, 0x80, 0x8 ;  /* 0x000000000008781c */ /* 0x000fe20003f2f070 */
[----:B------:R-:W-:Y:S02]  /*2710*/  UIADD3 UR46, UPT, UPT, UR37, UR60, URZ ;  /* 0x0000003c252e7290 */ /* 0x000fe4000fffe0ff */
[----:B------:R-:W-:Y:S01]  /*2720*/  UIADD3 UR45, UPT, UPT, UR27, UR57, URZ ;  /* 0x000000391b2d7290 */ /* 0x000fe2000fffe0ff */
[----:B------:R-:W-:-:S04]  /*2730*/  ISETP.NE.AND P0, PT, R11, 0x2, PT ;  /* 0x000000020b00780c */ /* 0x000fc80003f05270 */
[----:B-1----:R-:W-:Y:S02]  /*2740*/  SEL R0, RZ, 0x1, P0 ;  /* 0x00000001ff007807 */ /* 0x002fe40000000000 */
[----:B------:R-:W-:Y:S02]  /*2750*/  SEL R11, R11, RZ, P0 ;  /* 0x000000ff0b0b7207 */ /* 0x000fe40000000000 */
[----:B------:R-:W-:Y:S01]  /*2760*/  LOP3.LUT R10, R10, R0, RZ, 0x3c, !PT ;  /* 0x000000000a0a7212 */ /* 0x000fe200078e3cff */
[----:B------:R-:W-:Y:S06]  /*2770*/  BRA.U UP1, `(.L_x_43) ;  /* 0xfffffff101447547 */ /* 0x000fec000b83ffff */
[----:B------:R-:W-:Y:S01]  /*2780*/  UIADD3 UR7, UPT, UPT, UR6, 0x68, URZ ;  /* 0x0000006806077890 */ /* 0x000fe2000fffe0ff */
[----:B------:R-:W-:-:S03]  /*2790*/  SHF.L.U32 R2, R12, 0x1f, RZ ;  /* 0x0000001f0c027819 */ /* 0x000fc600000006ff */
[----:B------:R-:W-:-:S09]  /*27a0*/  ULEA UR4, UR5, UR7, 0x3 ;  /* 0x0000000705047291 */ /* 0x000fd2000f8e18ff */
[----:B------:R-:W1:Y:S02]  /*27b0*/  SYNCS.PHASECHK.TRANS64.TRYWAIT P0, [UR4], R2 ;  /* 0x00000002ff0075a7 */ /* 0x000e640008001104 */
[----:B-1----:R-:W-:Y:S05]  /*27c0*/  @!P0 BRA `(.L_x_44) ;  /* 0x0000004800088947 */ /* 0x002fea0003800000 */
.L_x_117:
[----:B------:R-:W-:-:S04]  /*27d0*/  UIADD3 UR4, UPT, UPT, UR5, 0x1, URZ ;  /* 0x0000000105047890 */ /* 0x000fc8000fffe0ff */
[----:B------:R-:W-:-:S04]  /*27e0*/  UISETP.NE.AND UP0, UPT, UR4, 0xd, UPT ;  /* 0x0000000d0400788c */ /* 0x000fc8000bf05270 */
[----:B------:R-:W-:Y:S02]  /*27f0*/  USEL UR6, URZ, 0x1, UP0 ;  /* 0x00000001ff067887 */ /* 0x000fe40008000000 */
[----:B------:R-:W-:-:S04]  /*2800*/  USEL UR4, UR4, URZ, UP0 ;  /* 0x000000ff04047287 */ /* 0x000fc80008000000 */
[----:B------:R-:W-:Y:S01]  /*2810*/  ULEA UR5, UR4, UR7, 0x3 ;  /* 0x0000000704057291 */ /* 0x000fe2000f8e18ff */
[----:B-1----:R-:W-:-:S04]  /*2820*/  LOP3.LUT R2, R12, UR6, RZ, 0x3c, !PT ;  /* 0x000000060c027c12 */ /* 0x002fc8000f8e3cff */
[----:B------:R-:W-:-:S04]  /*2830*/  SHF.L.U32 R3, R2, 0x1f, RZ ;  /* 0x0000001f02037819 */ /* 0x000fc800000006ff */
[----:B------:R-:W1:Y:S02]  /*2840*/  SYNCS.PHASECHK.TRANS64.TRYWAIT P0, [UR5], R3 ;  /* 0x00000003ff0075a7 */ /* 0x000e640008001105 */
[----:B-1----:R-:W-:Y:S05]  /*2850*/  @!P0 BRA `(.L_x_45) ;  /* 0x0000004400fc8947 */ /* 0x002fea0003800000 */
.L_x_119:
[----:B------:R-:W-:-:S04]  /*2860*/  UIADD3 UR4, UPT, UPT, UR4, 0x1, URZ ;  /* 0x0000000104047890 */ /* 0x000fc8000fffe0ff */
[----:B------:R-:W-:-:S04]  /*2870*/  UISETP.NE.AND UP0, UPT, UR4, 0xd, UPT ;  /* 0x0000000d0400788c */ /* 0x000fc8000bf05270 */
[----:B------:R-:W-:Y:S02]  /*2880*/  USEL UR6, URZ, 0x1, UP0 ;  /* 0x00000001ff067887 */ /* 0x000fe40008000000 */
[----:B------:R-:W-:-:S04]  /*2890*/  USEL UR4, UR4, URZ, UP0 ;  /* 0x000000ff04047287 */ /* 0x000fc80008000000 */
[----:B------:R-:W-:Y:S01]  /*28a0*/  ULEA UR5, UR4, UR7, 0x3 ;  /* 0x0000000704057291 */ /* 0x000fe2000f8e18ff */
[----:B------:R-:W-:-:S04]  /*28b0*/  LOP3.LUT R2, R2, UR6, RZ, 0x3c, !PT ;  /* 0x0000000602027c12 */ /* 0x000fc8000f8e3cff */
[----:B-1----:R-:W-:-:S04]  /*28c0*/  SHF.L.U32 R3, R2, 0x1f, RZ ;  /* 0x0000001f02037819 */ /* 0x002fc800000006ff */
[----:B------:R-:W1:Y:S02]  /*28d0*/  SYNCS.PHASECHK.TRANS64.TRYWAIT P0, [UR5], R3 ;  /* 0x00000003ff0075a7 */ /* 0x000e640008001105 */
[----:B-1----:R-:W-:Y:S05]  /*28e0*/  @!P0 BRA `(.L_x_46) ;  /* 0x0000004400f08947 */ /* 0x002fea0003800000 */
.L_x_121:
        /* <DEDUP_REMOVED lines=9> */
.L_x_123:
        /* <DEDUP_REMOVED lines=9> */
.L_x_125:
        /* <DEDUP_REMOVED lines=9> */
.L_x_127:
        /* <DEDUP_REMOVED lines=9> */
.L_x_129:
        /* <DEDUP_REMOVED lines=9> */
.L_x_131:
        /* <DEDUP_REMOVED lines=9> */
.L_x_133:
        /* <DEDUP_REMOVED lines=9> */
.L_x_135:
        /* <DEDUP_REMOVED lines=9> */
.L_x_137:
        /* <DEDUP_REMOVED lines=9> */
.L_x_139:
[----:B------:R-:W-:-:S04]  /*2e00*/  UIADD3 UR4, UPT, UPT, UR4, 0x1, URZ ;  /* 0x0000000104047890 */ /* 0x000fc8000fffe0ff */
[----:B------:R-:W-:-:S04]  /*2e10*/  UISETP.NE.AND UP0, UPT, UR4, 0xd, UPT ;  /* 0x0000000d0400788c */ /* 0x000fc8000bf05270 */
[----:B------:R-:W-:Y:S02]  /*2e20*/  USEL UR5, URZ, 0x1, UP0 ;  /* 0x00000001ff057887 */ /* 0x000fe40008000000 */
[----:B------:R-:W-:-:S04]  /*2e30*/  USEL UR4, UR4, URZ, UP0 ;  /* 0x000000ff04047287 */ /* 0x000fc80008000000 */
[----:B------:R-:W-:Y:S01]  /*2e40*/  ULEA UR4, UR4, UR7, 0x3 ;  /* 0x0000000704047291 */ /* 0x000fe2000f8e18ff */
[----:B------:R-:W-:-:S04]  /*2e50*/  LOP3.LUT R2, R2, UR5, RZ, 0x3c, !PT ;  /* 0x0000000502027c12 */ /* 0x000fc8000f8e3cff */
[----:B------:R-:W-:Y:S01]  /*2e60*/  SHF.L.U32 R2, R2, 0x1f, RZ ;  /* 0x0000001f02027819 */ /* 0x000fe200000006ff */
[----:B-1----:R-:W-:-:S07]  /*2e70*/  IMAD.U32 R0, RZ, RZ, UR4 ;  /* 0x00000004ff007e24 */ /* 0x002fce000f8e00ff */
.L_x_56:
[----:B-1----:R1:W2:Y:S02]  /*2e80*/  SYNCS.PHASECHK.TRANS64.TRYWAIT P0, [R0+URZ], R2 ;  /* 0x00000002000075a7 */ /* 0x0022a400080011ff */
[----:B--2---:R-:W-:Y:S05]  /*2e90*/  @!P0 NANOSLEEP.SYNCS 0x989680 ;  /* 0x009896800000895d */ /* 0x004fea0003900000 */
[----:B------:R-:W2:Y:S02]  /*2ea0*/  @!P0 SYNCS.PHASECHK.TRANS64 P0, [R0+URZ], R2 ;  /* 0x00000002000085a7 */ /* 0x000ea400080010ff */
[----:B--2---:R-:W-:Y:S05]  /*2eb0*/  @P0 EXIT ;  /* 0x000000000000094d */ /* 0x004fea0003800000 */
[----:B------:R-:W-:Y:S05]  /*2ec0*/  BRA `(.L_x_56) ;  /* 0xfffffffc00ec7947 */ /* 0x000fea000383ffff */
.L_x_23:
[----:B------:R-:W-:-:S04]  /*2ed0*/  UISETP.NE.AND UP0, UPT, UR48, URZ, UPT ;  /* 0x000000ff3000728c */ /* 0x000fc8000bf05270 */
[----:B------:R-:W-:-:S09]  /*2ee0*/  UISETP.NE.OR UP0, UPT, UR18, 0x1, UP0 ;  /* 0x000000011200788c */ /* 0x000fd20008705670 */
[----:B------:R-:W-:Y:S05]  /*2ef0*/  BRA.U UP0, `(.L_x_57) ;  /* 0x0000000500487547 */ /* 0x000fea000b800000 */
[----:B------:R-:W-:Y:S01]  /*2f00*/  ISETP.GE.U32.AND P2, PT, R0, 0x2, PT ;  /* 0x000000020000780c */ /* 0x000fe20003f46070 */
[----:B------:R-:W-:Y:S01]  /*2f10*/  IMAD.MOV.U32 R12, RZ, RZ, 0x1 ;  /* 0x00000001ff0c7424 */ /* 0x000fe200078e00ff */
[----:B------:R-:W-:Y:S02]  /*2f20*/  CS2R R10, SRZ ;  /* 0x00000000000a7805 */ /* 0x000fe4000001ff00 */
[----:B------:R-:W-:Y:S01]  /*2f30*/  CS2R R8, SRZ ;  /* 0x0000000000087805 */ /* 0x000fe2000001ff00 */
[----:B------:R-:W-:Y:S01]  /*2f40*/  UMOV UR6, 0x400 ;  /* 0x0000040000067882 */ /* 0x000fe20000000000 */
[----:B------:R-:W-:Y:S01]  /*2f50*/  UMOV UR5, URZ ;  /* 0x000000ff00057c82 */ /* 0x000fe20008000000 */
[----:B------:R-:W-:-:S12]  /*2f60*/  ULEA UR6, UR48, UR6, 0x18 ;  /* 0x0000000630067291 */ /* 0x000fd8000f8ec0ff */
.L_x_61:
[----:B------:R-:W-:Y:S02]  /*2f70*/  LEA R2, R8, UR6, 0x3 ;  /* 0x0000000608027c11 */ /* 0x000fe4000f8e18ff */
[----:B------:R-:W-:-:S03]  /*2f80*/  SHF.L.U32 R4, R9, 0x1f, RZ ;  /* 0x0000001f09047819 */ /* 0x000fc600000006ff */
[----:B------:R-:W-:Y:S01]  /*2f90*/  VIADD R5, R2, 0x160 ;  /* 0x0000016002057836 */ /* 0x000fe20000000000 */
[----:B------:R-:W2:Y:S02]  /*2fa0*/  SYNCS.PHASECHK.TRANS64.TRYWAIT P0, [R2+URZ+0x150], R4 ;  /* 0x00015004020075a7 */ /* 0x000ea400080011ff */
[----:B--2---:R-:W-:Y:S05]  /*2fb0*/  @!P0 BRA `(.L_x_58) ;  /* 0x00000044002c8947 */ /* 0x004fea0003800000 */
.L_x_140:
[----:B------:R-:W-:Y:S01]  /*2fc0*/  ULEA UR4, UR5, UR6, 0x3 ;  /* 0x0000000605047291 */ /* 0x000fe2000f8e18ff */
[----:B--2---:R-:W-:Y:S01]  /*2fd0*/  PRMT R2, RZ, 0x654, R5 ;  /* 0x00000654ff027816 */ /* 0x004fe20000000005 */
[----:B------:R-:W-:Y:S01]  /*2fe0*/  @!P2 IMAD.MOV.U32 R4, RZ, RZ, 0x10 ;  /* 0x00000010ff04a424 */ /* 0x000fe200078e00ff */
[----:B------:R-:W-:Y:S01]  /*2ff0*/  SHF.L.U32 R5, R12, 0x1f, RZ ;  /* 0x0000001f0c057819 */ /* 0x000fe200000006ff */
[----:B------:R-:W-:Y:S01]  /*3000*/  UIADD3 UR7, UPT, UPT, UR4, 0xf0, URZ ;  /* 0x000000f004077890 */ /* 0x000fe2000fffe0ff */
[----:B------:R2:W-:Y:S05]  /*3010*/  SYNCS.ARRIVE.TRANS64.RED.A1T0 RZ, [R2+URZ], RZ ;  /* 0x000000ff02ff79a7 */ /* 0x0005ea00081004ff */
[----:B------:R-:W-:Y:S01]  /*3020*/  IMAD.U32 R6, RZ, RZ, UR7 ;  /* 0x00000007ff067e24 */ /* 0x000fe2000f8e00ff */
[----:B------:R-:W3:Y:S04]  /*3030*/  SYNCS.PHASECHK.TRANS64.TRYWAIT P0, [UR4+0x100], R5 ;  /* 0x00010005ff0075a7 */ /* 0x000ee80008001104 */
[----:B------:R-:W-:Y:S01]  /*3040*/  PRMT R6, R0, 0x654, R6 ;  /* 0x0000065400067816 */ /* 0x000fe20000000006 */
[----:B--23--:R-:W-:Y:S06]  /*3050*/  @!P0 BRA `(.L_x_59) ;  /* 0x0000004400188947 */ /* 0x00cfec0003800000 */
.L_x_142:
[----:B------:R-:W-:Y:S01]  /*3060*/  ULEA UR8, UR5, UR6, 0x4 ;  /* 0x0000000605087291 */ /* 0x000fe2000f8e20ff */
[----:B------:R-:W-:Y:S01]  /*3070*/  SEL R3, R6, R3, !P2 ;  /* 0x0000000306037207 */ /* 0x000fe20005000000 */
[----:B------:R-:W-:Y:S01]  /*3080*/  UIADD3 UR9, UPT, UPT, UR4, 0xf0, URZ ;  /* 0x000000f004097890 */ /* 0x000fe2000fffe0ff */
[----:B--2---:R-:W-:Y:S01]  /*3090*/  LEA R2, R11, UR6, 0x3 ;  /* 0x000000060b027c11 */ /* 0x004fe2000f8e18ff */
[----:B------:R-:W-:Y:S01]  /*30a0*/  UIADD3 UR8, UPT, UPT, UR8, 0x180, URZ ;  /* 0x0000018008087890 */ /* 0x000fe2000fffe0ff */
[----:B------:R2:W-:Y:S01]  /*30b0*/  @!P2 SYNCS.ARRIVE.TRANS64.RED RZ, [R3+URZ], R4 ;  /* 0x0000000403ffa9a7 */ /* 0x0005e200080004ff */
[----:B------:R-:W-:Y:S01]  /*30c0*/  UIADD3 UR4, UPT, UPT, UR5, 0x1, URZ ;  /* 0x0000000105047890 */ /* 0x000fe2000fffe0ff */
[----:B------:R-:W-:-:S03]  /*30d0*/  VIADD R8, R8, 0x1 ;  /* 0x0000000108087836 */ /* 0x000fc60000000000 */
[----:B------:R-:W-:Y:S02]  /*30e0*/  UISETP.NE.AND UP0, UPT, UR4, 0x2, UPT ;  /* 0x000000020400788c */ /* 0x000fe4000bf05270 */
[----:B------:R-:W-:Y:S01]  /*30f0*/  ISETP.NE.AND P0, PT, R8, 0x2, PT ;  /* 0x000000020800780c */ /* 0x000fe20003f05270 */
[----:B------:R-:W-:Y:S06]  /*3100*/  UGETNEXTWORKID.BROADCAST [UR8], [UR9] ;  /* 0x00000000080073ca */ /* 0x000fec0008000100 */
[----:B------:R-:W-:Y:S02]  /*3110*/  USEL UR7, URZ, 0x1, UP0 ;  /* 0x00000001ff077887 */ /* 0x000fe40008000000 */
[----:B------:R-:W-:-:S04]  /*3120*/  USEL UR5, UR4, URZ, UP0 ;  /* 0x000000ff04057287 */ /* 0x000fc80008000000 */
[----:B------:R-:W-:Y:S02]  /*3130*/  LOP3.LUT R12, R12, UR7, RZ, 0x3c, !PT ;  /* 0x000000070c0c7c12 */ /* 0x000fe4000f8e3cff */
[----:B--2---:R-:W-:-:S04]  /*3140*/  SHF.L.U32 R4, R10, 0x1f, RZ ;  /* 0x0000001f0a047819 */ /* 0x004fc800000006ff */
[----:B------:R-:W2:Y:S02]  /*3150*/  SYNCS.PHASECHK.TRANS64.TRYWAIT P1, [R2+URZ+0xf0], R4 ;  /* 0x0000f004020075a7 */ /* 0x000ea400080211ff */
[----:B--2---:R-:W-:Y:S05]  /*3160*/  @!P1 BRA `(.L_x_60) ;  /* 0x0000004000ec9947 */ /* 0x004fea0003800000 */
.L_x_143:
[C---:B--2---:R-:W-:Y:S01]  /*3170*/  LEA R4, R11.reuse, UR6, 0x4 ;  /* 0x000000060b047c11 */ /* 0x044fe2000f8e20ff */
[----:B------:R-:W-:Y:S01]  /*3180*/  VIADD R2, R2, 0x100 ;  /* 0x0000010002027836 */ /* 0x000fe20000000000 */
[----:B------:R-:W-:Y:S01]  /*3190*/  SEL R8, R8, RZ, P0 ;  /* 0x000000ff08087207 */ /* 0x000fe20000000000 */
[----:B------:R-:W-:-:S03]  /*31a0*/  VIADD R11, R11, 0x1 ;  /* 0x000000010b0b7836 */ /* 0x000fc60000000000 */
[----:B------:R-:W2:Y:S01]  /*31b0*/  LDS.128 R4, [R4+0x180] ;  /* 0x0001800004047984 */ /* 0x000ea20000000c00 */
[----:B------:R-:W-:Y:S02]  /*31c0*/  PRMT R2, RZ, 0x654, R2 ;  /* 0x00000654ff027816 */ /* 0x000fe40000000002 */
[C---:B------:R-:W-:Y:S01]  /*31d0*/  ISETP.NE.AND P1, PT, R11.reuse, 0x2, PT ;  /* 0x000000020b00780c */ /* 0x040fe20003f25270 */
[----:B------:R-:W-:Y:S01]  /*31e0*/  @!PT LDS RZ, [RZ] ;  /* 0x00000000fffff984 */ /* 0x000fe20000000800 */
[----:B------:R-:W-:Y:S01]  /*31f0*/  @!PT LDS RZ, [RZ] ;  /* 0x00000000fffff984 */ /* 0x000fe20000000800 */
[----:B------:R-:W-:Y:S01]  /*3200*/  @!PT LDS RZ, [RZ] ;  /* 0x00000000fffff984 */ /* 0x000fe20000000800 */
[----:B------:R-:W-:Y:S01]  /*3210*/  @!PT LDS RZ, [RZ] ;  /* 0x00000000fffff984 */ /* 0x000fe20000000800 */
[----:B------:R3:W-:Y:S06]  /*3220*/  MEMBAR.ALL.CTA ;  /* 0x0000000000007992 */ /* 0x0007ec0000008000 */
[----:B---3--:R-:W3:Y:S01]  /*3230*/  FENCE.VIEW.ASYNC.S ;  /* 0x00000000000073c6 */ /* 0x008ee20000000000 */
[----:B------:R-:W-:Y:S01]  /*3240*/  SEL R11, R11, RZ, P1 ;  /* 0x000000ff0b0b7207 */ /* 0x000fe20000800000 */
[----:B---3--:R3:W-:Y:S01]  /*3250*/  SYNCS.ARRIVE.TRANS64.RED.A1T0 RZ, [R2+URZ], RZ ;  /* 0x000000ff02ff79a7 */ /* 0x0087e200081004ff */
[----:B--2---:R-:W-:-:S02]  /*3260*/  LOP3.LUT P3, RZ, R6, 0x1, RZ, 0xc0, !PT ;  /* 0x0000000106ff7812 */ /* 0x004fc4000786c0ff */
[----:B------:R-:W-:-:S04]  /*3270*/  SEL R4, RZ, 0x1, P1 ;  /* 0x00000001ff047807 */ /* 0x000fc80000800000 */
[----:B------:R-:W-:Y:S02]  /*3280*/  LOP3.LUT R10, R10, R4, RZ, 0x3c, !PT ;  /* 0x000000040a0a7212 */ /* 0x000fe400078e3cff */
[----:B---3--:R-:W-:-:S04]  /*3290*/  SEL R2, RZ, 0x1, P0 ;  /* 0x00000001ff027807 */ /* 0x008fc80000000000 */
[----:B------:R-:W-:Y:S01]  /*32a0*/  LOP3.LUT R9, R9, R2, RZ, 0x3c, !PT ;  /* 0x0000000209097212 */ /* 0x000fe200078e3cff */
[----:B------:R-:W-:Y:S06]  /*32b0*/  @P3 BRA `(.L_x_61) ;  /* 0xfffffffc002c3947 */ /* 0x000fec000383ffff */
[----:B------:R-:W-:Y:S01]  /*32c0*/  ULEA UR4, UR5, UR6, 0x3 ;  /* 0x0000000605047291 */ /* 0x000fe2000f8e18ff */
[----:B------:R-:W-:-:S08]  /*32d0*/  SHF.L.U32 R2, R12, 0x1f, RZ ;  /* 0x0000001f0c027819 */ /* 0x000fd000000006ff */
[----:B------:R-:W2:Y:S02]  /*32e0*/  SYNCS.PHASECHK.TRANS64 P0, [UR4+0x100], R2 ;  /* 0x00010002ff0075a7 */ /* 0x000ea40008001004 */
[----:B--2---:R-:W-:Y:S05]  /*32f0*/  @P0 BRA `(.L_x_62) ;  /* 0x0000000000080947 */ /* 0x004fea0003800000 */
[----:B------:R-:W2:Y:S02]  /*3300*/  SYNCS.PHASECHK.TRANS64.TRYWAIT P0, [UR4+0x100], R2 ;  /* 0x00010002ff0075a7 */ /* 0x000ea40008001104 */
[----:B--2---:R-:W-:Y:S05]  /*3310*/  @!P0 BRA `(.L_x_63) ;  /* 0x0000004000948947 */ /* 0x004fea0003800000 */
.L_x_62:
[----:B------:R-:W-:-:S04]  /*3320*/  UIADD3 UR7, UPT, UPT, UR5, 0x1, URZ ;  /* 0x0000000105077890 */ /* 0x000fc8000fffe0ff */
[----:B------:R-:W-:-:S04]  /*3330*/  UISETP.NE.AND UP0, UPT, UR7, 0x2, UPT ;  /* 0x000000020700788c */ /* 0x000fc8000bf05270 */
[----:B------:R-:W-:Y:S02]  /*3340*/  USEL UR8, URZ, 0x1, UP0 ;  /* 0x00000001ff087887 */ /* 0x000fe40008000000 */
[----:B------:R-:W-:-:S04]  /*3350*/  USEL UR7, UR7, URZ, UP0 ;  /* 0x000000ff07077287 */ /* 0x000fc80008000000 */
[----:B------:R-:W-:Y:S01]  /*3360*/  ULEA UR7, UR7, UR6, 0x3 ;  /* 0x0000000607077291 */ /* 0x000fe2000f8e18ff */
[----:B--2---:R-:W-:-:S04]  /*3370*/  LOP3.LUT R2, R12, UR8, RZ, 0x3c, !PT ;  /* 0x000000080c027c12 */ /* 0x004fc8000f8e3cff */
[----:B------:R-:W-:-:S04]  /*3380*/  SHF.L.U32 R0, R2, 0x1f, RZ ;  /* 0x0000001f02007819 */ /* 0x000fc800000006ff */
[----:B------:R-:W2:Y:S02]  /*3390*/  SYNCS.PHASECHK.TRANS64 P0, [UR7+0x100], R0 ;  /* 0x00010000ff0075a7 */ /* 0x000ea40008001007 */
[----:B-12---:R-:W-:Y:S05]  /*33a0*/  @P0 EXIT ;  /* 0x000000000000094d */ /* 0x006fea0003800000 */
[----:B------:R-:W-:Y:S02]  /*33b0*/  SHF.L.U32 R2, R2, 0x1f, RZ ;  /* 0x0000001f02027819 */ /* 0x000fe400000006ff */
[----:B------:R-:W-:-:S07]  /*33c0*/  MOV R0, UR7 ;  /* 0x0000000700007c02 */ /* 0x000fce0008000f00 */
.L_x_64:
[----:B-1----:R1:W2:Y:S02]  /*33d0*/  SYNCS.PHASECHK.TRANS64.TRYWAIT P0, [R0+URZ+0x100], R2 ;  /* 0x00010002000075a7 */ /* 0x0022a400080011ff */
[----:B--2---:R-:W-:Y:S05]  /*33e0*/  @!P0 NANOSLEEP.SYNCS 0x989680 ;  /* 0x009896800000895d */ /* 0x004fea0003900000 */
[----:B------:R-:W2:Y:S02]  /*33f0*/  @!P0 SYNCS.PHASECHK.TRANS64 P0, [R0+URZ+0x100], R2 ;  /* 0x00010002000085a7 */ /* 0x000ea400080010ff */
[----:B--2---:R-:W-:Y:S05]  /*3400*/  @P0 EXIT ;  /* 0x000000000000094d */ /* 0x004fea0003800000 */
[----:B------:R-:W-:Y:S05]  /*3410*/  BRA `(.L_x_64) ;  /* 0xfffffffc00ec7947 */ /* 0x000fea000383ffff */
.L_x_57:
[----:B------:R-:W-:Y:S05]  /*3420*/  BRA.U UP5, `(.L_x_65) ;  /* 0x0000000d05d47547 */ /* 0x000fea000b800000 */
[----:B------:R-:W-:Y:S01]  /*3430*/  UMOV UR4, 0x40 ;  /* 0x0000004000047882 */ /* 0x000fe20000000000 */
[----:B------:R-:W-:Y:S01]  /*3440*/  NOP ;  /* 0x0000000000007918 */ /* 0x000fe20000000000 */
[----:B------:R-:W-:Y:S01]  /*3450*/  ULEA UR5, UR48, UR4, 0x18 ;  /* 0x0000000430057291 */ /* 0x000fe2000f8ec0ff */
[----:B------:R-:W-:Y:S02]  /*3460*/  UMOV UR6, 0x400 ;  /* 0x0000040000067882 */ /* 0x000fe40000000000 */
[----:B------:R-:W-:-:S06]  /*3470*/  ULEA UR6, UR48, UR6, 0x18 ;  /* 0x0000000630067291 */ /* 0x000fcc000f8ec0ff */
[----:B------:R-:W2:Y:S02]  /*3480*/  LDS.U8 R0, [UR5+0x1c] ;  /* 0x00001c05ff007984 */ /* 0x000ea40008000000 */
[----:B--2---:R-:W-:-:S13]  /*3490*/  ISETP.NE.AND P0, PT, R0, RZ, PT ;  /* 0x000000ff0000720c */ /* 0x004fda0003f05270 */
[----:B------:R-:W-:Y:S05]  /*34a0*/  @P0 BRA `(.L_x_66) ;  /* 0x0000000000580947 */ /* 0x000fea0003800000 */
[----:B------:R-:W-:-:S13]  /*34b0*/  ELECT P0, URZ, PT ;  /* 0x0000000000ff782f */ /* 0x000fda0003800000 */
[----:B------:R-:W-:Y:S05]  /*34c0*/  @!P0 BRA `(.L_x_67) ;  /* 0x0000000000608947 */ /* 0x000fea0003800000 */
[----:B------:R-:W-:Y:S01]  /*34d0*/  UMOV UR4, 0x10 ;  /* 0x0000001000047882 */ /* 0x000fe20000000000 */
[----:B------:R-:W-:Y:S01]  /*34e0*/  HFMA2 R0, -RZ, RZ, 0, 5.9604644775390625e-08 ;  /* 0x00000001ff007431 */ /* 0x000fe200000001ff */
[----:B------:R-:W-:-:S03]  /*34f0*/  MOV R3, 0xffff ;  /* 0x0000ffff00037802 */ /* 0x000fc60000000f00 */
[----:B------:R-:W-:Y:S04]  /*3500*/  DEPBAR.LE SB2, 0x36 ;  /* 0x0000ad800000791a */ /* 0x000fe80000000000 */
[----:B------:R-:W2:Y:S02]  /*3510*/  UTCATOMSWS.FIND_AND_SET.ALIGN UP0, UR4, UR4 ;  /* 0x00000004000475e3 */ /* 0x000ea40008000800 */
[----:B--2---:R-:W-:Y:S01]  /*3520*/  MOV R4, UR4 ;  /* 0x0000000400047c02 */ /* 0x004fe20008000f00 */
[----:B------:R-:W-:Y:S06]  /*3530*/  BRA.U UP0, `(.L_x_68) ;  /* 0x0000000100187547 */ /* 0x000fec000b800000 */
.L_x_69:
[----:B------:R-:W-:Y:S05]  /*3540*/  NANOSLEEP 0x64 ;  /* 0x000000640000795d */ /* 0x000fea0003800000 */
[----:B------:R-:W-:-:S05]  /*3550*/  UMOV UR4, 0x10 ;  /* 0x0000001000047882 */ /* 0x000fca0000000000 */
[----:B------:R-:W-:Y:S04]  /*3560*/  DEPBAR.LE SB2, 0x36 ;  /* 0x0000ad800000791a */ /* 0x000fe80000000000 */
[----:B------:R-:W2:Y:S02]  /*3570*/  UTCATOMSWS.FIND_AND_SET.ALIGN UP0, UR4, UR4 ;  /* 0x00000004000475e3 */ /* 0x000ea40008000800 */
[----:B--2---:R-:W-:Y:S01]  /*3580*/  MOV R4, UR4 ;  /* 0x0000000400047c02 */ /* 0x004fe20008000f00 */
[----:B------:R-:W-:Y:S05]  /*3590*/  BRA.U !UP0, `(.L_x_69) ;  /* 0xfffffffd08e87547 */ /* 0x000fea000b83ffff */
.L_x_68:
[-C--:B------:R-:W-:Y:S02]  /*35a0*/  SHF.L.U32 R3, R3, R4.reuse, RZ ;  /* 0x0000000403037219 */ /* 0x080fe400000006ff */
[----:B------:R-:W-:Y:S01]  /*35b0*/  SHF.L.U32 R0, R0, R4, RZ ;  /* 0x0000000400007219 */ /* 0x000fe200000006ff */
[----:B------:R-:W-:Y:S02]  /*35c0*/  IMAD.SHL.U32 R4, R4, 0x20, RZ ;  /* 0x0000002004047824 */ /* 0x000fe400078e00ff */
[----:B------:R2:W-:Y:S04]  /*35d0*/  ATOMS.OR RZ, [UR5+0x14], R3 ;  /* 0x00001403ffff798c */ /* 0x0005e8000b000005 */
[----:B------:R2:W-:Y:S04]  /*35e0*/  ATOMS.OR RZ, [UR5+0x18], R0 ;  /* 0x00001800ffff798c */ /* 0x0005e8000b000005 */
[----:B------:R2:W-:Y:S01]  /*35f0*/  STS [UR6+0x1a0], R4 ;  /* 0x0001a004ff007988 */ /* 0x0005e20008000806 */
[----:B------:R-:W-:Y:S05]  /*3600*/  BRA `(.L_x_67) ;  /* 0x0000000000107947 */ /* 0x000fea0003800000 */
.L_x_66:
[----:B------:R-:W-:Y:S02]  /*3610*/  MOV R0, 0xffffffff ;  /* 0xffffffff00007802 */ /* 0x000fe40000000f00 */
[----:B------:R-:W-:-:S03]  /*3620*/  MOV R4, 0x3650 ;  /* 0x0000365000047802 */ /* 0x000fc60000000f00 */
[----:B------:R2:W-:Y:S04]  /*3630*/  STS [UR6+0x1a0], R0 ;  /* 0x0001a000ff007988 */ /* 0x0005e80008000806 */
[----:B-12--5:R-:W-:Y:S05]  /*3640*/  CALL.REL.NOINC `($__internal_1_$__cuda_sm10x_tcgen05_guardrail_trap_phase_invalid_during_alloc) ;  /* 0x0000004400147944 */ /* 0x026fea0003c00000 */
.L_x_67:
[----:B------:R-:W-:Y:S05]  /*3650*/  WARPSYNC.ALL ;  /* 0x0000000000007948 */ /* 0x000fea0003800000 */
[----:B------:R-:W3:Y:S01]  /*3660*/  S2UR UR4, SR_CgaCtaId ;  /* 0x00000000000479c3 */ /* 0x000ee20000008800 */
[----:B------:R-:W-:Y:S01]  /*3670*/  UMOV UR26, 0x400 ;  /* 0x00000400001a7882 */ /* 0x000fe20000000000 */
[----:B------:R-:W-:-:S06]  /*3680*/  NOP ;  /* 0x0000000000007918 */ /* 0x000fcc0000000000 */
[----:B------:R-:W-:Y:S06]  /*3690*/  BAR.ARV 0x6, 0xa0 ;  /* 0x0182800000007b1d */ /* 0x000fec0000002000 */
[----:B------:R-:W4:Y:S01]  /*36a0*/  LDCU UR5, c[0x0][0x38c] ;  /* 0x00007180ff0577ac */ /* 0x000f220008000800 */
[----:B------:R-:W-:Y:S01]  /*36b0*/  LOP3.LUT R2, R2, 0xffff, RZ, 0xc0, !PT ;  /* 0x0000ffff02027812 */ /* 0x000fe200078ec0ff */
[----:B------:R-:W-:Y:S01]  /*36c0*/  IMAD.MOV.U32 R11, RZ, RZ, 0x1 ;  /* 0x00000001ff0b7424 */ /* 0x000fe200078e00ff */
[----:B------:R-:W-:Y:S01]  /*36d0*/  CS2R R8, SRZ ;  /* 0x0000000000087805 */ /* 0x000fe2000001ff00 */
[----:B------:R-:W1:Y:S01]  /*36e0*/  LDCU UR7, c[0x0][0x38c] ;  /* 0x00007180ff0777ac */ /* 0x000e620008000800 */
[----:B------:R-:W-:Y:S01]  /*36f0*/  R2UR UR27, R2 ;  /* 0x00000000021b72ca */ /* 0x000fe200000e0000 */
[----:B------:R-:W-:Y:S01]  /*3700*/  IMAD.MOV.U32 R10, RZ, RZ, RZ ;  /* 0x000000ffff0a7224 */ /* 0x000fe200078e00ff */
[----:B------:R-:W-:Y:S01]  /*3710*/  UMOV UR30, URZ ;  /* 0x000000ff001e7c82 */ /* 0x000fe20008000000 */
[----:B------:R-:W-:Y:S01]  /*3720*/  UMOV UR24, URZ ;  /* 0x000000ff00187c82 */ /* 0x000fe20008000000 */
[----:B---3--:R-:W-:Y:S01]  /*3730*/  ULEA UR26, UR4, UR26, 0x18 ;  /* 0x0000001a041a7291 */ /* 0x008fe2000f8ec0ff */
[----:B------:R-:W-:Y:S01]  /*3740*/  UMOV UR38, 0x0 ;  /* 0x0000000000267882 */ /* 0x000fe20000000000 */
[----:B------:R-:W-:-:S02]  /*3750*/  UMOV UR39, 0x4100010 ;  /* 0x0410001000277882 */ /* 0x000fc40000000000 */
[----:B------:R-:W-:Y:S02]  /*3760*/  UIADD3 UR4, UPT, UPT, UR26, 0x2400, URZ ;  /* 0x000024001a047890 */ /* 0x000fe4000fffe0ff */
[----:B------:R-:W-:Y:S02]  /*3770*/  UIADD3 UR6, UPT, UPT, UR26, 0x1c400, URZ ;  /* 0x0001c4001a067890 */ /* 0x000fe4000fffe0ff */
[----:B----4-:R-:W-:Y:S01]  /*3780*/  UIADD3 UR5, UPT, UPT, UR5, 0x7f, URZ ;  /* 0x0000007f05057890 */ /* 0x010fe2000fffe0ff */
[----:B--2---:R-:W2:Y:S01]  /*3790*/  LDS R0, [UR26+0x1a0] ;  /* 0x0001a01aff007984 */ /* 0x004ea20008000800 */
[----:B-1----:R-:W-:Y:S01]  /*37a0*/  UMOV UR36, 0x0 ;  /* 0x0000000000247882 */ /* 0x002fe20000000000 */
[----:B------:R-:W-:Y:S01]  /*37b0*/  UMOV UR37, 0x4100010 ;  /* 0x0410001000257882 */ /* 0x000fe20000000000 */
[----:B------:R-:W-:Y:S02]  /*37c0*/  USHF.R.S32.HI UR40, URZ, 0x1f, UR5 ;  /* 0x0000001fff287899 */ /* 0x000fe40008011405 */
[----:B------:R-:W-:-:S02]  /*37d0*/  UISETP.GE.AND UP4, UPT, UR7, 0x1, UPT ;  /* 0x000000010700788c */ /* 0x000fc4000bf86270 */
[----:B------:R-:W-:Y:S02]  /*37e0*/  ULEA.HI UR40, UR40, UR5, URZ, 0x7 ;  /* 0x0000000528287291 */ /* 0x000fe4000f8f38ff */
[----:B------:R-:W-:Y:S02]  /*37f0*/  USHF.R.U32.HI UR5, URZ, 0x4, UR4 ;  /* 0x00000004ff057899 */ /* 0x000fe40008011604 */
[----:B------:R-:W-:Y:S02]  /*3800*/  USHF.R.S32.HI UR40, URZ, 0x7, UR40 ;  /* 0x00000007ff287899 */ /* 0x000fe40008011428 */
[----:B------:R-:W-:Y:S02]  /*3810*/  USHF.R.U32.HI UR4, URZ, 0x4, UR6 ;  /* 0x00000004ff047899 */ /* 0x000fe40008011606 */
[----:B------:R-:W-:Y:S02]  /*3820*/  UISETP.LT.AND UP0, UPT, UR40, 0x1, UPT ;  /* 0x000000012800788c */ /* 0x000fe4000bf01270 */
[----:B------:R-:W-:-:S02]  /*3830*/  ULOP3.LUT UR5, UR5, 0x3fff, URZ, 0xc0, !UPT ;  /* 0x00003fff05057892 */ /* 0x000fc4000f8ec0ff */
[----:B------:R-:W-:Y:S02]  /*3840*/  ULOP3.LUT UR4, UR4, 0x3fff, URZ, 0xc0, !UPT ;  /* 0x00003fff04047892 */ /* 0x000fe4000f8ec0ff */
[----:B------:R-:W-:Y:S02]  /*3850*/  USEL UR41, UR40, 0x1, !UP0 ;  /* 0x0000000128297887 */ /* 0x000fe4000c000000 */
[----:B------:R-:W-:Y:S02]  /*3860*/  ULOP3.LUT UR28, UR5, 0x10000, URZ, 0xfc, !UPT ;  /* 0x00010000051c7892 */ /* 0x000fe4000f8efcff */
[----:B------:R-:W-:Y:S02]  /*3870*/  ULOP3.LUT UR29, UR4, 0x10000, URZ, 0xfc, !UPT ;  /* 0x00010000041d7892 */ /* 0x000fe4000f8efcff */
[----:B------:R-:W-:Y:S01]  /*3880*/  UIADD3 UR41, UPT, UPT, -UR41, URZ, URZ ;  /* 0x000000ff29297290 */ /* 0x000fe2000fffe1ff */
[----:B------:R-:W-:Y:S01]  /*3890*/  UMOV UR34, 0x0 ;  /* 0x0000000000227882 */ /* 0x000fe20000000000 */
[----:B------:R-:W-:Y:S01]  /*38a0*/  UMOV UR35, 0x4100010 ;  /* 0x0410001000237882 */ /* 0x000fe20000000000 */
[----:B------:R-:W-:Y:S01]  /*38b0*/  UMOV UR32, 0x0 ;  /* 0x0000000000207882 */ /* 0x000fe20000000000 */
[----:B------:R-:W-:Y:S01]  /*38c0*/  UMOV UR33, 0x4100010 ;  /* 0x0410001000217882 */ /* 0x000fe20000000000 */
[----:B--2---:R-:W-:-:S15]  /*38d0*/  R2UR UR42, R0 ;  /* 0x00000000002a72ca */ /* 0x004fde00000e0000 */
.L_x_76:
[----:B------:R-:W-:Y:S02]  /*38e0*/  LEA R0, R10, UR26, 0x3 ;  /* 0x0000001a0a007c11 */ /* 0x000fe4000f8e18ff */
[----:B------:R-:W-:Y:S02]  /*38f0*/  SHF.L.U32 R2, R9, 0x1f, RZ ;  /* 0x0000001f09027819 */ /* 0x000fe400000006ff */
[----:B------:R-:W-:Y:S01]  /*3900*/  PLOP3.LUT P0, PT, PT, PT, UP4, 0x80, 0x8 ;  /* 0x000000000008781c */ /* 0x000fe20003f0f048 */
[----:B------:R-:W-:Y:S01]  /*3910*/  VIADD R3, R0, 0x100 ;  /* 0x0000010000037836 */ /* 0x000fe20000000000 */
[----:B-1----:R-:W1:Y:S02]  /*3920*/  SYNCS.PHASECHK.TRANS64.TRYWAIT P1, [R0+URZ+0xf0], R2 ;  /* 0x0000f002000075a7 */ /* 0x002e6400080211ff */
[----:B-1-3--:R-:W-:Y:S09]  /*3930*/  @!P1 BRA `(.L_x_70) ;  /* 0x0000003c00249947 */ /* 0x00aff20003800000 */
.L_x_145:
[----:B------:R-:W-:Y:S01]  /*3940*/  LEA R4, R10, UR26, 0x4 ;  /* 0x0000001a0a047c11 */ /* 0x000fe2000f8e20ff */
[----:B------:R-:W-:Y:S01]  /*3950*/  @UP4 ULEA UR4, UR24, UR26, 0x3 ;  /* 0x0000001a18044291 */ /* 0x000fe2000f8e18ff */
[----:B------:R-:W-:Y:S01]  /*3960*/  PLOP3.LUT P2, PT, PT, PT, PT, 0x80, 0x8 ;  /* 0x000000000008781c */ /* 0x000fe20003f4f070 */
[----:B------:R-:W-:Y:S01]  /*3970*/  ULEA UR31, UR30, UR26, 0x3 ;  /* 0x0000001a1e1f7291 */ /* 0x000fe2000f8e18ff */
[----:B------:R-:W-:Y:S02]  /*3980*/  PRMT R3, RZ, 0x654, R3 ;  /* 0x00000654ff037816 */ /* 0x000fe40000000003 */
[----:B------:R-:W2:Y:S01]  /*3990*/  LDS.128 R4, [R4+0x180] ;  /* 0x0001800004047984 */ /* 0x000ea20000000c00 */
[----:B-1----:R-:W-:Y:S02]  /*39a0*/  @P0 SHF.L.U32 R2, R8, 0x1f, RZ ;  /* 0x0000001f08020819 */ /* 0x002fe400000006ff */
[----:B------:R-:W-:Y:S01]  /*39b0*/  SHF.L.U32 R0, R11, 0x1f, RZ ;  /* 0x0000001f0b007819 */ /* 0x000fe200000006ff */
[----:B------:R-:W-:Y:S01]  /*39c0*/  @!PT LDS RZ, [RZ] ;  /* 0x00000000fffff984 */ /* 0x000fe20000000800 */
[----:B------:R-:W-:Y:S01]  /*39d0*/  @!PT LDS RZ, [RZ] ;  /* 0x00000000fffff984 */ /* 0x000fe20000000800 */
[----:B------:R-:W-:Y:S01]  /*39e0*/  @!PT LDS RZ, [RZ] ;  /* 0x00000000fffff984 */ /* 0x000fe20000000800 */
[----:B------:R-:W-:Y:S01]  /*39f0*/  @!PT LDS RZ, [RZ] ;  /* 0x00000000fffff984 */ /* 0x000fe20000000800 */
[----:B------:R1:W-:Y:S06]  /*3a00*/  MEMBAR.ALL.CTA ;  /* 0x0000000000007992 */ /* 0x0003ec0000008000 */
[----:B-1----:R-:W1:Y:S02]  /*3a10*/  FENCE.VIEW.ASYNC.S ;  /* 0x00000000000073c6 */ /* 0x002e640000000000 */
[----:B-1----:R1:W-:Y:S01]  /*3a20*/  SYNCS.ARRIVE.TRANS64.RED.A1T0 RZ, [R3+URZ], RZ ;  /* 0x000000ff03ff79a7 */ /* 0x0023e200081004ff */
[----:B------:R1:W3:Y:S01]  /*3a30*/  @P0 SYNCS.PHASECHK.TRANS64.TRYWAIT P2, [UR4], R2 ;  /* 0x00000002ff0005a7 */ /* 0x0002e20008041104 */
[----:B------:R-:W-:Y:S01]  /*3a40*/  ULEA.HI UR4, UR30, UR30, URZ, 0x1 ;  /* 0x0000001e1e047291 */ /* 0x000fe2000f8f08ff */
[----:B--2---:R-:W-:-:S03]  /*3a50*/  LOP3.LUT P1, RZ, R6, 0x1, RZ, 0xc0, !PT ;  /* 0x0000000106ff7812 */ /* 0x004fc6000782c0ff */
[----:B------:R-:W-:Y:S02]  /*3a60*/  USHF.L.U32 UR11, UR4, 0x5, URZ ;  /* 0x00000005040b7899 */ /* 0x000fe400080006ff */
[----:B------:R-:W-:Y:S02]  /*3a70*/  ULOP3.LUT UR4, UR4, 0xffe, URZ, 0xc0, !UPT ;  /* 0x00000ffe04047892 */ /* 0x000fe4000f8ec0ff */
[----:B------:R-:W-:Y:S02]  /*3a80*/  ULOP3.LUT UR11, UR11, 0xffffffc0, URZ, 0xc0, !UPT ;  /* 0xffffffc00b0b7892 */ /* 0x000fe4000f8ec0ff */
[----:B------:R-:W-:Y:S02]  /*3a90*/  UIADD3 UR4, UPT, UPT, -UR4, UR30, URZ ;  /* 0x0000001e04047290 */ /* 0x000fe4000fffe1ff */
[----:B------:R-:W-:Y:S01]  /*3aa0*/  UIADD3 UR11, UPT, UPT, UR42, UR11, URZ ;  /* 0x0000000b2a0b7290 */ /* 0x000fe2000fffe0ff */
[----:B------:R-:W2:Y:S03]  /*3ab0*/  SYNCS.PHASECHK.TRANS64.TRYWAIT P0, [UR31+0x130], R0 ;  /* 0x00013000ff0075a7 */ /* 0x000ea6000800111f */
[----:B------:R-:W-:Y:S01]  /*3ac0*/  ULEA UR11, UR4, UR11, 0x14 ;  /* 0x0000000b040b7291 */ /* 0x000fe2000f8ea0ff */
[----:B-123--:R-:W-:Y:S11]  /*3ad0*/  @!P0 BRA `(.L_x_71) ;  /* 0x0000003800d08947 */ /* 0x00eff60003800000 */
.L_x_147:
[----:B------:R-:W-:Y:S01]  /*3ae0*/  IADD3 R10, PT, PT, R10, 0x1, RZ ;  /* 0x000000010a0a7810 */ /* 0x000fe20007ffe0ff */
[----:B------:R-:W-:Y:S06]  /*3af0*/  BRA.U !UP4, `(.L_x_72) ;  /* 0x000000010cc07547 */ /* 0x000fec000b800000 */
[----:B------:R-:W-:Y:S01]  /*3b00*/  UPLOP3.LUT UP2, UPT, UPT, UPT, UPT, 0x40, 0x4 ;  /* 0x000000000004789c */ /* 0x000fe20003f4e870 */
[----:B------:R-:W-:Y:S01]  /*3b10*/  UMOV UR23, UR41 ;  /* 0x0000002900177c82 */ /* 0x000fe20008000000 */
[----:B------:R-:W-:Y:S01]  /*3b20*/  UMOV UR22, UR40 ;  /* 0x0000002800167c82 */ /* 0x000fe20008000000 */
[----:B------:R-:W-:-:S08]  /*3b30*/  UMOV UR10, UR24 ;  /* 0x00000018000a7c82 */ /* 0x000fd00008000000 */
.L_x_75:
[----:B------:R-:W-:Y:S02]  /*3b40*/  UIADD3 UR23, UPT, UPT, UR23, 0x1, URZ ;  /* 0x0000000117177890 */ /* 0x000fe4000fffe0ff */
[----:B--2---:R-:W-:Y:S02]  /*3b50*/  ULEA UR5, UR10, UR26, 0x3 ;  /* 0x0000001a0a057291 */ /* 0x004fe4000f8e18ff */
[----:B------:R-:W-:Y:S01]  /*3b60*/  UISETP.NE.AND UP3, UPT, UR23, URZ, UPT ;  /* 0x000000ff1700728c */ /* 0x000fe2000bf65270 */
[----:B---3--:R-:W-:Y:S10]  /*3b70*/  @P2 BRA `(.L_x_73) ;  /* 0x00000000000c2947 */ /* 0x008ff40003800000 */
[----:B-1----:R-:W-:Y:S04]  /*3b80*/  SHF.L.U32 R2, R8, 0x1f, RZ ;  /* 0x0000001f08027819 */ /* 0x002fe800000006ff */
[----:B------:R-:W1:Y:S02]  /*3b90*/  SYNCS.PHASECHK.TRANS64.TRYWAIT P0, [UR5], R2 ;  /* 0x00000002ff0075a7 */ /* 0x000e640008001105 */
[----:B-1----:R-:W-:Y:S05]  /*3ba0*/  @!P0 BRA `(.L_x_74) ;  /* 0x0000003800b48947 */ /* 0x002fea0003800000 */
.L_x_73:
[----:B------:R-:W-:Y:S01]  /*3bb0*/  UISETP.NE.AND UP0, UPT, UR22, 0x1, UPT ;  /* 0x000000011600788c */ /* 0x000fe2000bf05270 */
[----:B------:R-:W-:Y:S01]  /*3bc0*/  PLOP3.LUT P2, PT, PT, PT, PT, 0x80, 0x8 ;  /* 0x000000000008781c */ /* 0x000fe20003f4f070 */
[----:B------:R-:W-:Y:S02]  /*3bd0*/  UIADD3 UR4, UPT, UPT, UR10, 0x1, URZ ;  /* 0x000000010a047890 */ /* 0x000fe4000fffe0ff */
[----:B------:R-:W-:Y:S02]  /*3be0*/  UIADD3 UR25, UPT, UPT, UR5, 0x68, URZ ;  /* 0x0000006805197890 */ /* 0x000fe4000fffe0ff */
[----:B------:R-:W-:Y:S01]  /*3bf0*/  UISETP.NE.AND UP1, UPT, UR4, 0xd, UPT ;  /* 0x0000000d0400788c */ /* 0x000fe2000bf25270 */
[----:B------:R-:W-:Y:S01]  /*3c00*/  PLOP3.LUT P0, PT, PT, PT, UP0, 0x80, 0x8 ;  /* 0x000000000008781c */ /* 0x000fe20003f0f008 */
[----:B------:R-:W-:Y:S02]  /*3c10*/  UIADD3 UR22, UPT, UPT, UR22, -0x1, URZ ;  /* 0xffffffff16167890 */ /* 0x000fe4000fffe0ff */
[----:B------:R-:W-:Y:S02]  /*3c20*/  USEL UR6, URZ, 0x1, UP1 ;  /* 0x00000001ff067887 */ /* 0x000fe40008800000 */
[----:B------:R-:W-:Y:S01]  /*3c30*/  USEL UR24, UR4, URZ, UP1 ;  /* 0x000000ff04187287 */ /* 0x000fe20008800000 */
[----:B------:R-:W-:Y:S01]  /*3c40*/  UMOV UR7, 0x40004040 ;  /* 0x4000404000077882 */ /* 0x000fe20000000000 */
[----:B------:R-:W-:Y:S02]  /*3c50*/  UMOV UR5, 0x40004040 ;  /* 0x4000404000057882 */ /* 0x000fe40000000000 */
[----:B------:R-:W-:Y:S01]  /*3c60*/  @UP0 ULEA UR4, UR24, UR26, 0x3 ;  /* 0x0000001a18040291 */ /* 0x000fe2000f8e18ff */
[----:B------:R-:W-:Y:S01]  /*3c70*/  LOP3.LUT R8, R8, UR6, RZ, 0x3c, !PT ;  /* 0x0000000608087c12 */ /* 0x000fe2000f8e3cff */
[----:B------:R-:W-:Y:S01]  /*3c80*/  ULEA UR6, UR10, UR29, 0x9 ;  /* 0x0000001d0a067291 */ /* 0x000fe2000f8e48ff */
[----:B------:R-:W-:Y:S02]  /*3c90*/  UMOV UR21, 0x40004040 ;  /* 0x4000404000157882 */ /* 0x000fe40000000000 */
[----:B-1----:R-:W-:Y:S01]  /*3ca0*/  @P0 SHF.L.U32 R0, R8, 0x1f, RZ ;  /* 0x0000001f08000819 */ /* 0x002fe200000006ff */
[----:B------:R-:W-:Y:S02]  /*3cb0*/  UIADD3 UR20, UPT, UPT, UR6, 0x2, URZ ;  /* 0x0000000206147890 */ /* 0x000fe4000fffe0ff */
[----:B------:R-:W-:Y:S01]  /*3cc0*/  UIADD3 UR16, UPT, UPT, UR6, 0x4, URZ ;  /* 0x0000000406107890 */ /* 0x000fe2000fffe0ff */
[----:B------:R2:W3:Y:S01]  /*3cd0*/  @P0 SYNCS.PHASECHK.TRANS64.TRYWAIT P2, [UR4], R0 ;  /* 0x00000000ff0005a7 */ /* 0x0004e20008041104 */
[----:B------:R-:W-:Y:S02]  /*3ce0*/  ULEA UR4, UR10, UR28, 0x9 ;  /* 0x0000001c0a047291 */ /* 0x000fe4000f8e48ff */
[----:B------:R-:W-:Y:S02]  /*3cf0*/  UIADD3 UR12, UPT, UPT, UR6, 0x6, URZ ;  /* 0x00000006060c7890 */ /* 0x000fe4000fffe0ff */
[----:B------:R-:W-:Y:S02]  /*3d00*/  UIADD3 UR18, UPT, UPT, UR4, 0x2, URZ ;  /* 0x0000000204127890 */ /* 0x000fe4000fffe0ff */
[----:B------:R-:W-:Y:S02]  /*3d10*/  UIADD3 UR14, UPT, UPT, UR4, 0x4, URZ ;  /* 0x00000004040e7890 */ /* 0x000fe4000fffe0ff */
[----:B------:R-:W-:Y:S01]  /*3d20*/  UIADD3 UR8, UPT, UPT, UR4, 0x6, URZ ;  /* 0x0000000604087890 */ /* 0x000fe2000fffe0ff */
[----:B------:R2:W-:Y:S01]  /*3d30*/  UTCQMMA gdesc[UR4], gdesc[UR6], tmem[UR11], tmem[UR38], idesc[UR39], UP2 ;  /* 0x00ff2606040075ea */ /* 0x0005e2000900030b */
[----:B------:R-:W-:Y:S01]  /*3d40*/  UPLOP3.LUT UP2, UPT, UPT, UPT, UPT, 0x80, 0x8 ;  /* 0x000000000008789c */ /* 0x000fe20003f4f070 */
[----:B------:R-:W-:Y:S01]  /*3d50*/  UMOV UR19, 0x40004040 ;  /* 0x4000404000137882 */ /* 0x000fe20000000000 */
[----:B------:R-:W-:Y:S01]  /*3d60*/  UMOV UR17, 0x40004040 ;  /* 0x4000404000117882 */ /* 0x000fe20000000000 */
[----:B------:R2:W-:Y:S01]  /*3d70*/  UTCQMMA gdesc[UR18], gdesc[UR20], tmem[UR11], tmem[UR36], idesc[UR37], UPT ;  /* 0x00ff2414120075ea */ /* 0x0005e2000b80030b */
[----:B------:R-:W-:Y:S01]  /*3d80*/  UMOV UR15, 0x40004040 ;  /* 0x40004040000f7882 */ /* 0x000fe20000000000 */
[----:B------:R-:W-:Y:S01]  /*3d90*/  UMOV UR13, 0x40004040 ;  /* 0x40004040000d7882 */ /* 0x000fe20000000000 */
[----:B------:R-:W-:Y:S01]  /*3da0*/  UMOV UR9, 0x40004040 ;  /* 0x4000404000097882 */ /* 0x000fe20000000000 */
[----:B------:R2:W-:Y:S01]  /*3db0*/  UTCQMMA gdesc[UR14], gdesc[UR16], tmem[UR11], tmem[UR34], idesc[UR35], UPT ;  /* 0x00ff22100e0075ea */ /* 0x0005e2000b80030b */
[----:B------:R2:W-:Y:S01]  /*3dc0*/  UTCQMMA gdesc[UR8], gdesc[UR12], tmem[UR11], tmem[UR32], idesc[UR33], UPT ;  /* 0x00ff200c080075ea */ /* 0x0005e2000b80030b */
[----:B------:R2:W-:Y:S01]  /*3dd0*/  UTCBAR.MULTICAST [UR25], URZ, UR27 ;  /* 0x000000ff190073e9 */ /* 0x0005e2000800081b */
[----:B------:R-:W-:Y:S01]  /*3de0*/  UMOV UR10, UR24 ;  /* 0x00000018000a7c82 */ /* 0x000fe20008000000 */
[----:B------:R-:W-:Y:S05]  /*3df0*/  BRA.U UP3, `(.L_x_75) ;  /* 0xfffffffd03507547 */ /* 0x000fea000b83ffff */
.L_x_72:
[----:B--2---:R-:W-:Y:S01]  /*3e00*/  UIADD3 UR4, UPT, UPT, UR30, 0x1, URZ ;  /* 0x000000011e047890 */ /* 0x004fe2000fffe0ff */
[C---:B------:R-:W-:Y:S01]  /*3e10*/  ISETP.NE.AND P0, PT, R10.reuse, 0x2, PT ;  /* 0x000000020a00780c */ /* 0x040fe20003f05270 */
[----:B------:R-:W-:Y:S02]  /*3e20*/  UIADD3 UR5, UPT, UPT, UR31, 0x110, URZ ;  /* 0x000001101f057890 */ /* 0x000fe4000fffe0ff */
[----:B------:R-:W-:Y:S01]  /*3e30*/  UISETP.NE.AND UP0, UPT, UR4, 0x4, UPT ;  /* 0x000000040400788c */ /* 0x000fe2000bf05270 */
[----:B-1----:R-:W-:Y:S02]  /*3e40*/  SEL R0, RZ, 0x1, P0 ;  /* 0x00000001ff007807 */ /* 0x002fe40000000000 */
[----:B------:R-:W-:Y:S01]  /*3e50*/  SEL R10, R10, RZ, P0 ;  /* 0x000000ff0a0a7207 */ /* 0x000fe20000000000 */
[----:B------:R-:W-:Y:S01]  /*3e60*/  USEL UR6, URZ, 0x1, UP0 ;  /* 0x00000001ff067887 */ /* 0x000fe20008000000 */
[----:B------:R-:W-:Y:S01]  /*3e70*/  LOP3.LUT R9, R9, R0, RZ, 0x3c, !PT ;  /* 0x0000000009097212 */ /* 0x000fe200078e3cff */
[----:B------:R-:W-:Y:S01]  /*3e80*/  USEL UR30, UR4, URZ, UP0 ;  /* 0x000000ff041e7287 */ /* 0x000fe20008000000 */
[----:B------:R1:W-:Y:S03]  /*3e90*/  UTCBAR [UR5], URZ ;  /* 0x000000ff050073e9 */ /* 0x0003e600080000ff */
[----:B------:R-:W-:Y:S01]  /*3ea0*/  LOP3.LUT R11, R11, UR6, RZ, 0x3c, !PT ;  /* 0x000000060b0b7c12 */ /* 0x000fe2000f8e3cff */
[----:B------:R-:W-:Y:S07]  /*3eb0*/  @P1 BRA `(.L_x_76) ;  /* 0xfffffff800881947 */ /* 0x000fee000383ffff */
[----:B------:R-:W2:Y:S01]  /*3ec0*/  S2UR UR8, SR_CgaCtaId ;  /* 0x00000000000879c3 */ /* 0x000ea20000008800 */
[----:B------:R-:W-:Y:S01]  /*3ed0*/  ELECT P0, URZ, PT ;  /* 0x0000000000ff782f */ /* 0x000fe20003800000 */
[----:B------:R-:W-:Y:S01]  /*3ee0*/  IMAD.MOV.U32 R0, RZ, RZ, 0x1 ;  /* 0x00000001ff007424 */ /* 0x000fe200078e00ff */
[----:B------:R-:W-:Y:S01]  /*3ef0*/  UIADD3 UR26, UPT, UPT, UR26, 0x130, URZ ;  /* 0x000001301a1a7890 */ /* 0x000fe2000fffe0ff */
[----:B------:R-:W-:Y:S01]  /*3f00*/  SHF.L.U32 R2, R11, 0x1f, RZ ;  /* 0x0000001f0b027819 */ /* 0x000fe200000006ff */
[----:B------:R-:W-:-:S03]  /*3f10*/  UMOV UR4, 0x40 ;  /* 0x0000004000047882 */ /* 0x000fc60000000000 */
[----:B------:R-:W-:Y:S01]  /*3f20*/  UVIRTCOUNT.DEALLOC.SMPOOL 0x80 ;  /* 0x000000800000784c */ /* 0x000fe20000000000 */
[----:B--2---:R-:W-:Y:S02]  /*3f30*/  ULEA UR8, UR8, UR4, 0x18 ;  /* 0x0000000408087291 */ /* 0x004fe4000f8ec0ff */
[----:B------:R-:W-:-:S07]  /*3f40*/  ULEA UR4, UR30, UR26, 0x3 ;  /* 0x0000001a1e047291 */ /* 0x000fce000f8e18ff */
[----:B------:R2:W-:Y:S02]  /*3f50*/  @P0 STS.U8 [UR8+0x1c], R0 ;  /* 0x00001c00ff000988 */ /* 0x0005e40008000008 */
[----:B------:R-:W4:Y:S02]  /*3f60*/  SYNCS.PHASECHK.TRANS64.TRYWAIT P0, [UR4], R2 ;  /* 0x00000002ff0075a7 */ /* 0x000f240008001104 */
[----:B--2-4-:R-:W-:Y:S05]  /*3f70*/  @!P0 BRA `(.L_x_77) ;  /* 0x0000003400d88947 */ /* 0x014fea0003800000 */
.L_x_150:
[----:B------:R-:W-:-:S04]  /*3f80*/  UIADD3 UR4, UPT, UPT, UR30, 0x1, URZ ;  /* 0x000000011e047890 */ /* 0x000fc8000fffe0ff */
[----:B------:R-:W-:-:S04]  /*3f90*/  UISETP.NE.AND UP0, UPT, UR4, 0x4, UPT ;  /* 0x000000040400788c */ /* 0x000fc8000bf05270 */
[----:B------:R-:W-:Y:S02]  /*3fa0*/  USEL UR6, URZ, 0x1, UP0 ;  /* 0x00000001ff067887 */ /* 0x000fe40008000000 */
[----:B------:R-:W-:-:S04]  /*3fb0*/  USEL UR4, UR4, URZ, UP0 ;  /* 0x000000ff04047287 */ /* 0x000fc80008000000 */
[----:B-1----:R-:W-:Y:S01]  /*3fc0*/  ULEA UR5, UR4, UR26, 0x3 ;  /* 0x0000001a04057291 */ /* 0x002fe2000f8e18ff */
[----:B--2---:R-:W-:-:S04]  /*3fd0*/  LOP3.LUT R2, R11, UR6, RZ, 0x3c, !PT ;  /* 0x000000060b027c12 */ /* 0x004fc8000f8e3cff */
[----:B------:R-:W-:-:S04]  /*3fe0*/  SHF.L.U32 R3, R2, 0x1f, RZ ;  /* 0x0000001f02037819 */ /* 0x000fc800000006ff */
[----:B------:R-:W1:Y:S02]  /*3ff0*/  SYNCS.PHASECHK.TRANS64.TRYWAIT P0, [UR5], R3 ;  /* 0x00000003ff0075a7 */ /* 0x000e640008001105 */
[----:B-1----:R-:W-:Y:S05]  /*4000*/  @!P0 BRA `(.L_x_78) ;  /* 0x0000003400cc8947 */ /* 0x002fea0003800000 */
.L_x_152:
        /* <DEDUP_REMOVED lines=9> */
.L_x_154:
[----:B------:R-:W-:-:S04]  /*40a0*/  UIADD3 UR4, UPT, UPT, UR4, 0x1, URZ ;  /* 0x0000000104047890 */ /* 0x000fc8000fffe0ff */
[----:B------:R-:W-:-:S04]  /*40b0*/  UISETP.NE.AND UP0, UPT, UR4, 0x4, UPT ;  /* 0x000000040400788c */ /* 0x000fc8000bf05270 */
[----:B------:R-:W-:Y:S02]  /*40c0*/  USEL UR5, URZ, 0x1, UP0 ;  /* 0x00000001ff057887 */ /* 0x000fe40008000000 */
[----:B------:R-:W-:-:S04]  /*40d0*/  USEL UR4, UR4, URZ, UP0 ;  /* 0x000000ff04047287 */ /* 0x000fc80008000000 */
[----:B------:R-:W-:Y:S01]  /*40e0*/  ULEA UR4, UR4, UR26, 0x3 ;  /* 0x0000001a04047291 */ /* 0x000fe2000f8e18ff */
[----:B------:R-:W-:-:S04]  /*40f0*/  LOP3.LUT R2, R2, UR5, RZ, 0x3c, !PT ;  /* 0x0000000502027c12 */ /* 0x000fc8000f8e3cff */
[----:B------:R-:W-:-:S04]  /*4100*/  SHF.L.U32 R2, R2, 0x1f, RZ ;  /* 0x0000001f02027819 */ /* 0x000fc800000006ff */
[----:B------:R-:W2:Y:S02]  /*4110*/  SYNCS.PHASECHK.TRANS64.TRYWAIT P0, [UR4], R2 ;  /* 0x00000002ff0075a7 */ /* 0x000ea40008001104 */
[----:B--2---:R-:W-:Y:S05]  /*4120*/  @!P0 BRA `(.L_x_80) ;  /* 0x0000003400b48947 */ /* 0x004fea0003800000 */
.L_x_156:
[----:B------:R-:W-:Y:S01]  /*4130*/  NOP ;  /* 0x0000000000007918 */ /* 0x000fe20000000000 */
[----:B-1----:R-:W1:Y:S01]  /*4140*/  LDS R0, [UR8+0x14] ;  /* 0x00001408ff007984 */ /* 0x002e620008000800 */
[----:B------:R-:W-:Y:S01]  /*4150*/  ULOP3.LUT UR4, UR42, 0xffff, URZ, 0xc0, !UPT ;  /* 0x0000ffff2a047892 */ /* 0x000fe2000f8ec0ff */
[----:B------:R-:W-:Y:S01]  /*4160*/  UMOV UR5, 0xffff ;  /* 0x0000ffff00057882 */ /* 0x000fe20000000000 */
[----:B------:R-:W-:Y:S02]  /*4170*/  UMOV UR6, 0x1 ;  /* 0x0000000100067882 */ /* 0x000fe40000000000 */
[----:B------:R-:W-:-:S04]  /*4180*/  USHF.R.U32.HI UR4, URZ, 0x5, UR4 ;  /* 0x00000005ff047899 */ /* 0x000fc80008011604 */
[----:B------:R-:W-:Y:S02]  /*4190*/  USHF.L.U32 UR5, UR5, UR4, URZ ;  /* 0x0000000405057299 */ /* 0x000fe400080006ff */
[----:B------:R-:W-:-:S04]  /*41a0*/  USHF.L.U32 UR4, UR6, UR4, URZ ;  /* 0x0000000406047299 */ /* 0x000fc800080006ff */
[----:B-1----:R-:W-:-:S04]  /*41b0*/  LOP3.LUT R0, R0, UR5, RZ, 0xc0, !PT ;  /* 0x0000000500007c12 */ /* 0x002fc8000f8ec0ff */
[----:B------:R-:W-:-:S13]  /*41c0*/  ISETP.NE.AND P0, PT, R0, UR5, PT ;  /* 0x0000000500007c0c */ /* 0x000fda000bf05270 */
[----:B------:R-:W-:Y:S05]  /*41d0*/  @P0 BRA `(.L_x_81) ;  /* 0x0000000000580947 */ /* 0x000fea0003800000 */
[----:B------:R-:W1:Y:S02]  /*41e0*/  LDS R0, [UR8+0x18] ;  /* 0x00001808ff007984 */ /* 0x000e640008000800 */
[----:B-1----:R-:W-:-:S04]  /*41f0*/  LOP3.LUT R0, R0, UR4, RZ, 0xc0, !PT ;  /* 0x0000000400007c12 */ /* 0x002fc8000f8ec0ff */
[----:B------:R-:W-:-:S13]  /*4200*/  ISETP.NE.AND P0, PT, R0, UR4, PT ;  /* 0x0000000400007c0c */ /* 0x000fda000bf05270 */
[----:B------:R-:W-:Y:S05]  /*4210*/  @P0 BRA `(.L_x_82) ;  /* 0x00000000003c0947 */ /* 0x000fea0003800000 */
[----:B------:R-:W1:Y:S01]  /*4220*/  S2R R2, SR_LANEID ;  /* 0x0000000000027919 */ /* 0x000e620000000000 */
[----:B------:R-:W-:-:S06]  /*4230*/  ULOP3.LUT UR5, URZ, UR5, URZ, 0x33, !UPT ;  /* 0x00000005ff057292 */ /* 0x000fcc000f8e33ff */
[----:B------:R-:W-:-:S04]  /*4240*/  IMAD.U32 R0, RZ, RZ, UR5 ;  /* 0x00000005ff007e24 */ /* 0x000fc8000f8e00ff */
[----:B------:R2:W4:Y:S02]  /*4250*/  REDUX UR7, R0 ;  /* 0x00000000000773c4 */ /* 0x0005240000000000 */
[----:B------:R1:W-:Y:S01]  /*4260*/  UTCATOMSWS.AND URZ, UR5 ;  /* 0x0000000500ff79e3 */ /* 0x0003e20008000000 */
[----:B--2---:R-:W-:Y:S01]  /*4270*/  LOP3.LUT R0, RZ, UR4, RZ, 0x33, !PT ;  /* 0x00000004ff007c12 */ /* 0x004fe2000f8e33ff */
[----:B------:R-:W-:Y:S02]  /*4280*/  VOTEU.ANY UR4, UPT, PT ;  /* 0x0000000000047886 */ /* 0x000fe400038e0100 */
[----:B------:R-:W-:Y:S02]  /*4290*/  UFLO.U32 UR4, UR4 ;  /* 0x00000004000472bd */ /* 0x000fe400080e0000 */
[----:B------:R-:W2:Y:S04]  /*42a0*/  REDUX UR6, R0 ;  /* 0x00000000000673c4 */ /* 0x000ea80000000000 */
[----:B-1----:R-:W-:-:S02]  /*42b0*/  ISETP.EQ.U32.AND P0, PT, R2, UR4, PT ;  /* 0x0000000402007c0c */ /* 0x002fc4000bf02070 */
[----:B----4-:R-:W-:-:S11]  /*42c0*/  MOV R2, UR7 ;  /* 0x0000000700027c02 */ /* 0x010fd60008000f00 */
[----:B------:R1:W-:Y:S01]  /*42d0*/  @P0 ATOMS.AND RZ, [UR8+0x14], R2 ;  /* 0x00001402ffff098c */ /* 0x0003e2000a800008 */
[----:B--2---:R-:W-:-:S05]  /*42e0*/  IMAD.U32 R0, RZ, RZ, UR6 ;  /* 0x00000006ff007e24 */ /* 0x004fca000f8e00ff */
[----:B------:R1:W-:Y:S01]  /*42f0*/  @P0 ATOMS.AND RZ, [UR8+0x18], R0 ;  /* 0x00001800ffff098c */ /* 0x0003e2000a800008 */
[----:B------:R-:W-:Y:S05]  /*4300*/  BRA `(.L_x_83) ;  /* 0x0000000000147947 */ /* 0x000fea0003800000 */
.L_x_82:
[----:B------:R-:W-:Y:S02]  /*4310*/  MOV R2, 0x4330 ;  /* 0x0000433000027802 */ /* 0x000fe40000000f00 */
[----:B---3-5:R-:W-:Y:S05]  /*4320*/  CALL.REL.NOINC `($__internal_0_$__cuda_sm10x_tcgen05_guardrail_trap_col_being_dealloced_not_returned_by_alloc) ;  /* 0x0000003400d07944 */ /* 0x028fea0003c00000 */
[----:B------:R-:W-:Y:S05]  /*4330*/  BRA `(.L_x_83) ;  /* 0x0000000000087947 */ /* 0x000fea0003800000 */
.L_x_81:
[----:B------:R-:W-:Y:S02]  /*4340*/  MOV R2, 0x4360 ;  /* 0x0000436000027802 */ /* 0x000fe40000000f00 */
[----:B---3-5:R-:W-:Y:S05]  /*4350*/  CALL.REL.NOINC `($__internal_2_$__cuda_sm10x_tcgen05_guardrail_trap_unallocated_columns_being_dealloced) ;  /* 0x0000003400dc7944 */ /* 0x028fea0003c00000 */
.L_x_83:
[----:B------:R-:W-:Y:S01]  /*4360*/  NOP ;  /* 0x0000000000007918 */ /* 0x000fe20000000000 */
[----:B------:R-:W-:Y:S05]  /*4370*/  EXIT ;  /* 0x000000000000794d */ /* 0x000fea0003800000 */
.L_x_65:
[----:B------:R-:W-:-:S09]  /*4380*/  UISETP.NE.OR UP0, UPT, UR18, 0x3, !UP3 ;  /* 0x000000031200788c */ /* 0x000fd2000df05670 */
[----:B------:R-:W-:Y:S05]  /*4390*/  BRA.U UP0, `(.L_x_84) ;  /* 0x0000000d00347547 */ /* 0x000fea000b800000 */
[----:B------:R-:W2:Y:S01]  /*43a0*/  LDCU.64 UR4, c[0x0][0x888] ;  /* 0x00011100ff0477ac */ /* 0x000ea20008000a00 */
[----:B------:R-:W3:Y:S01]  /*43b0*/  LDC.64 R12, c[0x0][0x348] ;  /* 0x0000d200ff0c7b82 */ /* 0x000ee20000000a00 */
[----:B------:R-:W-:Y:S02]  /*43c0*/  HFMA2 R9, -RZ, RZ, 0, 0 ;  /* 0x00000000ff097431 */ /* 0x000fe400000001ff */
[----:B------:R-:W-:Y:S01]  /*43d0*/  IMAD.MOV.U32 R11, RZ, RZ, 0x1 ;  /* 0x00000001ff0b7424 */ /* 0x000fe200078e00ff */
[----:B------:R-:W4:Y:S01]  /*43e0*/  LDCU UR33, c[0x0][0x370] ;  /* 0x00006e00ff2177ac */ /* 0x000f220008000800 */
[----:B------:R-:W-:Y:S01]  /*43f0*/  IMAD.MOV.U32 R10, RZ, RZ, RZ ;  /* 0x000000ffff0a7224 */ /* 0x000fe200078e00ff */
[----:B------:R-:W-:Y:S01]  /*4400*/  MOV R8, 0x1000 ;  /* 0x0000100000087802 */ /* 0x000fe20000000f00 */
[----:B------:R-:W4:Y:S01]  /*4410*/  LDCU.128 UR28, c[0x0][0xb10] ;  /* 0x00016200ff1c77ac */ /* 0x000f220008000c00 */
[----:B------:R-:W1:Y:S01]  /*4420*/  LDCU UR32, c[0x0][0x374] ;  /* 0x00006e80ff2077ac */ /* 0x000e620008000800 */
[----:B------:R-:W1:Y:S01]  /*4430*/  LDCU.64 UR26, c[0x0][0x890] ;  /* 0x00011200ff1a77ac */ /* 0x000e620008000a00 */
[----:B--2---:R-:W-:Y:S01]  /*4440*/  UISETP.NE.U32.AND UP0, UPT, UR4, URZ, UPT ;  /* 0x000000ff0400728c */ /* 0x004fe2000bf05070 */
[----:B------:R-:W2:Y:S01]  /*4450*/  LDCU UR16, c[0x0][0xb0c] ;  /* 0x00016180ff1077ac */ /* 0x000ea20008000800 */
[----:B------:R-:W3:Y:S01]  /*4460*/  LDCU UR38, c[0x0][0xb20] ;  /* 0x00016400ff2677ac */ /* 0x000ee20008000800 */
[----:B------:R-:W3:Y:S01]  /*4470*/  LDCU UR4, c[0x0][0xb30] ;  /* 0x00016600ff0477ac */ /* 0x000ee20008000800 */
[----:B------:R-:W-:Y:S01]  /*4480*/  UMOV UR17, 0x400 ;  /* 0x0000040000117882 */ /* 0x000fe20000000000 */
[----:B----4-:R-:W-:-:S02]  /*4490*/  UIMAD.WIDE.U32 UR6, UR33, UR28, URZ ;  /* 0x0000001c210672a5 */ /* 0x010fc4000f8e00ff */
[----:B-1----:R-:W-:Y:S02]  /*44a0*/  UIMAD.WIDE.U32 UR8, UR32, UR31, URZ ;  /* 0x0000001f200872a5 */ /* 0x002fe4000f8e00ff */
[----:B------:R-:W-:Y:S02]  /*44b0*/  ULEA UR17, UR48, UR17, 0x18 ;  /* 0x0000001130117291 */ /* 0x000fe4000f8ec0ff */
[----:B------:R-:W-:Y:S02]  /*44c0*/  UISETP.NE.AND.EX UP5, UPT, UR5, URZ, UPT, UP0 ;  /* 0x000000ff0500728c */ /* 0x000fe4000bfa5300 */
[----:B------:R-:W-:Y:S02]  /*44d0*/  UISETP.NE.U32.AND UP6, UPT, UR26, URZ, UPT ;  /* 0x000000ff1a00728c */ /* 0x000fe4000bfc5070 */
[----:B------:R-:W-:Y:S02]  /*44e0*/  UIADD3 UR5, UPT, UPT, UR17, 0xd0, URZ ;  /* 0x000000d011057890 */ /* 0x000fe4000fffe0ff */
[----:B------:R-:W-:Y:S01]  /*44f0*/  UISETP.NE.AND UP0, UPT, UR42, 0x1, UPT ;  /* 0x000000012a00788c */ /* 0x000fe2000bf05270 */
[----:B------:R-:W-:Y:S01]  /*4500*/  UMOV UR35, UR7 ;  /* 0x0000000700237c82 */ /* 0x000fe20008000000 */
[----:B------:R-:W-:Y:S01]  /*4510*/  UMOV UR34, UR9 ;  /* 0x0000000900227c82 */ /* 0x000fe20008000000 */
[----:B------:R-:W-:-:S02]  /*4520*/  USEL UR37, URZ, 0x1, UP4 ;  /* 0x00000001ff257887 */ /* 0x000fc4000a000000 */
[----:B--2---:R-:W-:Y:S02]  /*4530*/  UISETP.NE.AND UP0, UPT, UR16, 0x1, UPT ;  /* 0x000000011000788c */ /* 0x004fe4000bf05270 */
[----:B------:R-:W-:Y:S02]  /*4540*/  UPLOP3.LUT UP4, UPT, UPT, UPT, UPT, 0x40, 0x4 ;  /* 0x000000000004789c */ /* 0x000fe40003f8e870 */
[----:B------:R-:W-:Y:S01]  /*4550*/  UISETP.GE.AND UP2, UPT, UR42, 0x1, UPT ;  /* 0x000000012a00788c */ /* 0x000fe2000bf46270 */
[----:B------:R-:W1:Y:S01]  /*4560*/  LDCU.64 UR14, c[0x0][0xb28] ;  /* 0x00016500ff0e77ac */ /* 0x000e620008000a00 */
[----:B------:R-:W-:Y:S02]  /*4570*/  UISETP.NE.AND.EX UP6, UPT, UR27, URZ, UPT, UP6 ;  /* 0x000000ff1b00728c */ /* 0x000fe4000bfc5360 */
[----:B------:R-:W-:Y:S02]  /*4580*/  UPRMT UR48, UR48, 0x654, UR5 ;  /* 0x0000065430307896 */ /* 0x000fe40008000005 */
[----:B------:R-:W-:-:S02]  /*4590*/  USHF.R.U32.HI UR35, URZ, UR29, UR35 ;  /* 0x0000001dff237299 */ /* 0x000fc40008011623 */
[----:B---3--:R-:W-:Y:S02]  /*45a0*/  USHF.R.U32.HI UR34, URZ, UR38, UR34 ;  /* 0x00000026ff227299 */ /* 0x008fe40008011622 */
[----:B------:R-:W-:Y:S02]  /*45b0*/  UISETP.NE.AND UP0, UPT, UR30, 0x1, UPT ;  /* 0x000000011e00788c */ /* 0x000fe4000bf05270 */
[----:B------:R-:W-:-:S11]  /*45c0*/  UISETP.NE.AND UP3, UPT, UR4, 0x1, UPT ;  /* 0x000000010400788c */ /* 0x000fd6000bf65270 */
.L_x_92:
[C---:B------:R-:W-:Y:S02]  /*45d0*/  LEA R3, R10.reuse, UR17, 0x3 ;  /* 0x000000110a037c11 */ /* 0x040fe4000f8e18ff */
[----:B------:R-:W-:Y:S02]  /*45e0*/  SHF.L.U32 R0, R9, 0x1f, RZ ;  /* 0x0000001f09007819 */ /* 0x000fe400000006ff */
[----:B------:R-:W-:Y:S02]  /*45f0*/  LEA R4, R10, UR17, 0x4 ;  /* 0x000000110a047c11 */ /* 0x000fe4000f8e20ff */
[----:B--2---:R-:W2:Y:S02]  /*4600*/  SYNCS.PHASECHK.TRANS64.TRYWAIT P0, [R3+URZ+0xf0], R0 ;  /* 0x0000f000030075a7 */ /* 0x004ea400080011ff */
[----:B--2---:R-:W-:Y:S05]  /*4610*/  @!P0 BRA `(.L_x_85) ;  /* 0x0000003000908947 */ /* 0x004fea0003800000 */
.L_x_157:
[----:B------:R-:W3:Y:S01]  /*4620*/  LDS.128 R4, [R4+0x180] ;  /* 0x0001800004047984 */ /* 0x000ee20000000c00 */
[----:B------:R-:W-:Y:S01]  /*4630*/  UISETP.GE.AND UP0, UPT, UR42, 0x1, UPT ;  /* 0x000000012a00788c */ /* 0x000fe2000bf06270 */
[----:B------:R-:W-:Y:S01]  /*4640*/  @!PT LDS RZ, [RZ] ;  /* 0x00000000fffff984 */ /* 0x000fe20000000800 */
[----:B------:R-:W-:Y:S01]  /*4650*/  @!PT LDS RZ, [RZ] ;  /* 0x00000000fffff984 */ /* 0x000fe20000000800 */
[----:B------:R-:W-:Y:S01]  /*4660*/  @!PT LDS RZ, [RZ] ;  /* 0x00000000fffff984 */ /* 0x000fe20000000800 */
[----:B------:R-:W-:Y:S01]  /*4670*/  @!PT LDS RZ, [RZ] ;  /* 0x00000000fffff984 */ /* 0x000fe20000000800 */
[----:B------:R4:W-:Y:S06]  /*4680*/  MEMBAR.ALL.CTA ;  /* 0x0000000000007992 */ /* 0x0009ec0000008000 */
[----:B----4-:R-:W4:Y:S01]  /*4690*/  FENCE.VIEW.ASYNC.S ;  /* 0x00000000000073c6 */ /* 0x010f220000000000 */
[----:B---3--:R-:W-:Y:S11]  /*46a0*/  LOP3.LUT P0, RZ, R6, 0x1, RZ, 0xc0, !PT ;  /* 0x0000000106ff7812 */ /* 0x008ff6000780c0ff */
[----:B------:R-:W-:Y:S02]  /*46b0*/  @!UPT UIADD3 URZ, UPT, UPT, URZ, URZ, URZ ;  /* 0x000000fffffff290 */ /* 0x000fe4000fffe0ff */
[----:B----4-:R-:W-:Y:S01]  /*46c0*/  VOTEU.ANY UP2, P0 ;  /* 0x0000000000ff7886 */ /* 0x010fe20000040100 */
[----:B------:R-:W-:Y:S11]  /*46d0*/  PLOP3.LUT P0, PT, PT, PT, UP2, 0x80, 0x8 ;  /* 0x000000000008781c */ /* 0x000ff60003f0f028 */
[----:B------:R-:W-:Y:S02]  /*46e0*/  @!UPT UIADD3 URZ, UPT, UPT, URZ, URZ, URZ ;  /* 0x000000fffffff290 */ /* 0x000fe4000fffe0ff */
[----:B--2---:R-:W-:Y:S02]  /*46f0*/  @P0 SHF.R.U32.HI R0, RZ, 0x10, R5 ;  /* 0x00000010ff000819 */ /* 0x004fe40000011605 */
[----:B------:R-:W-:Y:S02]  /*4700*/  @P0 MOV R2, R4 ;  /* 0x0000000400020202 */ /* 0x000fe40000000f00 */
[----:B------:R-:W-:Y:S01]  /*4710*/  @P0 R2UR UR4, R0 ;  /* 0x00000000000402ca */ /* 0x000fe200000e0000 */
[----:B------:R-:W-:Y:S01]  /*4720*/  VIADD R0, R3, 0x100 ;  /* 0x0000010003007836 */ /* 0x000fe20000000000 */
[----:B------:R-:W-:Y:S02]  /*4730*/  @P0 LOP3.LUT R4, R5, 0xffff, RZ, 0xc0, !PT ;  /* 0x0000ffff05040812 */ /* 0x000fe400078ec0ff */
[----:B------:R-:W-:Y:S02]  /*4740*/  @P0 R2UR UR6, R2 ;  /* 0x00000000020602ca */ /* 0x000fe400000e0000 */
[----:B------:R-:W-:Y:S02]  /*4750*/  PRMT R0, RZ, 0x654, R0 ;  /* 0x00000654ff007816 */ /* 0x000fe40000000000 */
[----:B------:R-:W-:Y:S02]  /*4760*/  @P0 R2UR UR5, R4 ;  /* 0x00000000040502ca */ /* 0x000fe400000e0000 */
[----:B------:R2:W-:Y:S03]  /*4770*/  SYNCS.ARRIVE.TRANS64.RED.A1T0 RZ, [R0+URZ], RZ ;  /* 0x000000ff00ff79a7 */ /* 0x0005e600081004ff */
[----:B------:R-:W-:Y:S04]  /*4780*/  @UP2 UMOV UR25, UR4 ;  /* 0x0000000400192c82 */ /* 0x000fe80008000000 */
[----:B------:R-:W-:Y:S04]  /*4790*/  @UP2 UMOV UR13, UR6 ;  /* 0x00000006000d2c82 */ /* 0x000fe80008000000 */
[----:B------:R-:W-:Y:S01]  /*47a0*/  @UP2 UMOV UR7, UR5 ;  /* 0x0000000500072c82 */ /* 0x000fe20008000000 */
[----:B------:R-:W-:Y:S05]  /*47b0*/  BRA.U !UP0, `(.L_x_86) ;  /* 0x0000000108c07547 */ /* 0x000fea000b800000 */
[----:B------:R-:W-:Y:S02]  /*47c0*/  UIMAD.WIDE.U32 UR10, UR7, UR31, URZ ;  /* 0x0000001f070a72a5 */ /* 0x000fe4000f8e00ff */
[----:B------:R-:W-:Y:S02]  /*47d0*/  UP2UR UR12, UPR, URZ, 0x4 ;  /* 0x00000004ff0c7883 */ /* 0x000fe40008000000 */
[----:B------:R-:W-:Y:S02]  /*47e0*/  UISETP.NE.AND UP2, UPT, UR30, 0x1, UPT ;  /* 0x000000011e00788c */ /* 0x000fe4000bf45270 */
[----:B------:R-:W-:Y:S02]  /*47f0*/  UIMAD.WIDE.U32 UR18, UR13, UR28, URZ ;  /* 0x0000001c0d1272a5 */ /* 0x000fe4000f8e00ff */
[----:B------:R-:W-:Y:S02]  /*4800*/  USEL UR4, UR32, UR34, !UP2 ;  /* 0x0000002220047287 */ /* 0x000fe4000d000000 */
[----:B------:R-:W-:Y:S02]  /*4810*/  UISETP.NE.AND UP0, UPT, UR16, 0x1, UPT ;  /* 0x000000011000788c */ /* 0x000fe4000bf05270 */
[----:B------:R-:W-:Y:S02]  /*4820*/  UP2UR UR24, UPR, URZ, 0x2 ;  /* 0x00000002ff187883 */ /* 0x000fe40008000000 */
[----:B------:R-:W-:Y:S02]  /*4830*/  UISETP.NE.AND UP1, UPT, UR42, 0x1, UPT ;  /* 0x000000012a00788c */ /* 0x000fe4000bf25270 */
[----:B-1----:R-:W-:Y:S02]  /*4840*/  UIMAD.WIDE.U32 UR20, UR4, UR14, URZ ;  /* 0x0000000e041472a5 */ /* 0x002fe4000f8e00ff */
[----:B------:R-:W-:Y:S01]  /*4850*/  USEL UR8, UR33, UR35, !UP0 ;  /* 0x0000002321087287 */ /* 0x000fe2000c000000 */
[----:B------:R-:W-:Y:S02]  /*4860*/  UMOV UR5, UR11 ;  /* 0x0000000b00057c82 */ /* 0x000fe40008000000 */
[----:B------:R-:W-:Y:S02]  /*4870*/  USHF.R.U32.HI UR6, URZ, UR38, UR5 ;  /* 0x00000026ff067299 */ /* 0x000fe40008011605 */
[----:B------:R-:W-:Y:S02]  /*4880*/  UIMAD.WIDE.U32 UR22, UR8, UR14, URZ ;  /* 0x0000000e081672a5 */ /* 0x000fe4000f8e00ff */
[----:B------:R-:W-:Y:S02]  /*4890*/  USEL UR6, UR7, UR6, !UP2 ;  /* 0x0000000607067287 */ /* 0x000fe4000d000000 */
[----:B------:R-:W-:Y:S02]  /*48a0*/  UISETP.NE.AND UP2, UPT, UR12, URZ, UPT ;  /* 0x000000ff0c00728c */ /* 0x000fe4000bf45270 */
[----:B------:R-:W-:Y:S01]  /*48b0*/  UIMAD.WIDE.U32 UR10, UR6, UR14, URZ ;  /* 0x0000000e060a72a5 */ /* 0x000fe2000f8e00ff */
[----:B------:R-:W-:Y:S02]  /*48c0*/  UMOV UR5, UR19 ;  /* 0x0000001300057c82 */ /* 0x000fe40008000000 */
[----:B------:R-:W-:Y:S03]  /*48d0*/  USHF.R.U32.HI UR9, URZ, UR29, UR5 ;  /* 0x0000001dff097299 */ /* 0x000fe60008011605 */
[----:B------:R-:W-:Y:S02]  /*48e0*/  UMOV UR5, UR21 ;  /* 0x0000001500057c82 */ /* 0x000fe40008000000 */
[----:B------:R-:W-:Y:S03]  /*48f0*/  @UP1 USHF.R.U32.HI UR4, URZ, UR15, UR5 ;  /* 0x0000000fff041299 */ /* 0x000fe60008011605 */
[----:B------:R-:W-:Y:S01]  /*4900*/  UMOV UR5, UR23 ;  /* 0x0000001700057c82 */ /* 0x000fe20008000000 */
[----:B------:R-:W-:Y:S02]  /*4910*/  UIMAD UR4, UR42, UR4, URZ ;  /* 0x000000042a0472a4 */ /* 0x000fe4000f8e02ff */
[----:B------:R-:W-:Y:S02]  /*4920*/  @UP1 USHF.R.U32.HI UR8, URZ, UR15, UR5 ;  /* 0x0000000fff081299 */ /* 0x000fe40008011605 */
[----:B------:R-:W-:Y:S02]  /*4930*/  USEL UR5, UR13, UR9, !UP0 ;  /* 0x000000090d057287 */ /* 0x000fe4000c000000 */
[----:B------:R-:W-:Y:S02]  /*4940*/  UIMAD UR9, UR42, UR8, URZ ;  /* 0x000000082a0972a4 */ /* 0x000fe4000f8e02ff */
[----:B------:R-:W-:Y:S03]  /*4950*/  UISETP.GE.AND UP0, UPT, UR6, UR4, UPT ;  /* 0x000000040600728c */ /* 0x000fe6000bf06270 */
[----:B------:R-:W-:Y:S01]  /*4960*/  UMOV UR4, UR11 ;  /* 0x0000000b00047c82 */ /* 0x000fe20008000000 */
[----:B------:R-:W-:Y:S02]  /*4970*/  UISETP.GE.OR UP0, UPT, UR5, UR9, UP0 ;  /* 0x000000090500728c */ /* 0x000fe40008706670 */
[----:B------:R-:W-:Y:S02]  /*4980*/  USHF.R.U32.HI UR4, URZ, UR15, UR4 ;  /* 0x0000000fff047299 */ /* 0x000fe40008011604 */
[----:B------:R-:W-:Y:S02]  /*4990*/  UIMAD.WIDE.U32 UR10, UR5, UR14, URZ ;  /* 0x0000000e050a72a5 */ /* 0x000fe4000f8e00ff */
[----:B------:R-:W-:Y:S04]  /*49a0*/  USEL UR12, UR6, UR4, !UP1 ;  /* 0x00000004060c7287 */ /* 0x000fe8000c800000 */
[----:B------:R-:W-:Y:S01]  /*49b0*/  UIADD3 UR9, UPT, UPT, -UR12, URZ, URZ ;  /* 0x000000ff0c097290 */ /* 0x000fe2000fffe1ff */
[----:B------:R-:W-:Y:S02]  /*49c0*/  @!UP0 UMOV UR4, UR11 ;  /* 0x0000000b00048c82 */ /* 0x000fe40008000000 */
[----:B------:R-:W-:Y:S02]  /*49d0*/  @!UP0 USHF.R.U32.HI UR4, URZ, UR15, UR4 ;  /* 0x0000000fff048299 */ /* 0x000fe40008011604 */
[----:B------:R-:W-:Y:S02]  /*49e0*/  UIMAD UR9, UR42, UR9, UR6 ;  /* 0x000000092a0972a4 */ /* 0x000fe4000f8e0206 */
[----:B------:R-:W-:Y:S02]  /*49f0*/  @!UP0 USEL UR4, UR5, UR4, !UP1 ;  /* 0x0000000405048287 */ /* 0x000fe4000c800000 */
[----:B------:R-:W-:Y:S02]  /*4a00*/  UISETP.NE.AND UP1, UPT, UR24, URZ, UPT ;  /* 0x000000ff1800728c */ /* 0x000fe4000bf25270 */
[----:B------:R-:W-:Y:S02]  /*4a10*/  @!UP0 UIMAD UR9, UR8, UR9, UR4 ;  /* 0x00000009080982a4 */ /* 0x000fe4000f8e0204 */
[----:B------:R-:W-:Y:S02]  /*4a20*/  @!UP0 UIADD3 UR10, UPT, UPT, UR12, -UR4, URZ ;  /* 0x800000040c0a8290 */ /* 0x000fe4000fffe0ff */
[----:B------:R-:W-:Y:S02]  /*4a30*/  UIADD3 UR4, UPT, UPT, -UR5, URZ, URZ ;  /* 0x000000ff05047290 */ /* 0x000fe4000fffe1ff */
[----:B------:R-:W-:Y:S02]  /*4a40*/  UIADD3 UR8, UPT, UPT, -UR6, URZ, URZ ;  /* 0x000000ff06087290 */ /* 0x000fe4000fffe1ff */
[----:B------:R-:W-:Y:S02]  /*4a50*/  @!UP0 UIMAD UR6, UR10, UR42, UR5 ;  /* 0x0000002a0a0682a4 */ /* 0x000fe4000f8e0205 */
[----:B------:R-:W-:Y:S02]  /*4a60*/  UIMAD UR13, UR16, UR4, UR13 ;  /* 0x00000004100d72a4 */ /* 0x000fe4000f8e020d */
[----:B------:R-:W-:Y:S01]  /*4a70*/  UIMAD UR7, UR30, UR8, UR7 ;  /* 0x000000081e0772a4 */ /* 0x000fe2000f8e0207 */
[----:B------:R-:W-:Y:S02]  /*4a80*/  @!UP0 UMOV UR5, UR9 ;  /* 0x0000000900058c82 */ /* 0x000fe40008000000 */
[----:B------:R-:W-:Y:S02]  /*4a90*/  UIMAD UR13, UR5, UR16, UR13 ;  /* 0x00000010050d72a4 */ /* 0x000fe4000f8e020d */
[----:B------:R-:W-:Y:S11]  /*4aa0*/  UIMAD UR7, UR6, UR30, UR7 ;  /* 0x0000001e060772a4 */ /* 0x000ff6000f8e0207 */
[----:B------:R-:W-:Y:S01]  /*4ab0*/  @!UPT UIADD3 URZ, UPT, UPT, URZ, URZ, URZ ;  /* 0x000000fffffff290 */ /* 0x000fe2000fffe0ff */
.L_x_86:
[----:B------:R-:W3:Y:S01]  /*4ac0*/  @!UP3 LDCU.128 UR20, c[0x0][0xb10] ;  /* 0x00016200ff14b7ac */ /* 0x000ee20008000c00 */
[----:B------:R-:W-:Y:S02]  /*4ad0*/  ISETP.NE.U32.AND P0, PT, RZ, UR26, PT ;  /* 0x0000001aff007c0c */ /* 0x000fe4000bf05070 */
[----:B------:R-:W-:Y:S02]  /*4ae0*/  SHF.L.U32 R2, R11, 0x1f, RZ ;  /* 0x0000001f0b027819 */ /* 0x000fe400000006ff */
[----:B------:R-:W-:Y:S01]  /*4af0*/  ISETP.NE.AND.EX P0, PT, RZ, UR27, PT, P0 ;  /* 0x0000001bff007c0c */ /* 0x000fe2000bf05300 */
[----:B------:R-:W4:Y:S01]  /*4b00*/  @!UP3 LDCU UR5, c[0x0][0xb0c] ;  /* 0x00016180ff05b7ac */ /* 0x000f220008000800 */
[----:B---3--:R-:W-:Y:S07]  /*4b10*/  UIMAD.WIDE.U32 UR8, UR13, UR20, URZ ;  /* 0x000000140d0872a5 */ /* 0x008fee000f8e00ff */
[----:B------:R-:W-:Y:S01]  /*4b20*/  @!UP3 UMOV UR4, UR9 ;  /* 0x000000090004bc82 */ /* 0x000fe20008000000 */
[----:B----4-:R-:W-:Y:S02]  /*4b30*/  @!UP3 UISETP.NE.AND UP0, UPT, UR5, 0x1, UPT ;  /* 0x000000010500b88c */ /* 0x010fe4000bf05270 */
[----:B------:R-:W-:Y:S02]  /*4b40*/  @!UP3 USHF.R.U32.HI UR4, URZ, UR21, UR4 ;  /* 0x00000015ff04b299 */ /* 0x000fe40008011604 */
[----:B------:R-:W-:Y:S02]  /*4b50*/  UIMAD.WIDE.U32 UR8, UR7, UR23, URZ ;  /* 0x00000017070872a5 */ /* 0x000fe4000f8e00ff */
[----:B------:R-:W-:Y:S02]  /*4b60*/  @!UP3 USEL UR10, UR13, UR4, !UP0 ;  /* 0x000000040d0ab287 */ /* 0x000fe4000c000000 */
[----:B------:R-:W-:Y:S03]  /*4b70*/  @!UP3 UISETP.NE.AND UP0, UPT, UR22, 0x1, UPT ;  /* 0x000000011600b88c */ /* 0x000fe6000bf05270 */
[----:B------:R-:W-:Y:S02]  /*4b80*/  @!UP3 UMOV UR6, UR9 ;  /* 0x000000090006bc82 */ /* 0x000fe40008000000 */
[----:B------:R-:W3:Y:S02]  /*4b90*/  @!UP3 LDCU UR4, c[0x0][0xb20] ;  /* 0x00016400ff04b7ac */ /* 0x000ee40008000800 */
[----:B---3--:R-:W-:Y:S04]  /*4ba0*/  @!UP3 USHF.R.U32.HI UR6, URZ, UR4, UR6 ;  /* 0x00000004ff06b299 */ /* 0x008fe80008011606 */
[----:B------:R-:W-:Y:S04]  /*4bb0*/  @!UP3 USEL UR6, UR7, UR6, !UP0 ;  /* 0x000000060706b287 */ /* 0x000fe8000c000000 */
[----:B------:R-:W-:Y:S02]  /*4bc0*/  @!UP3 UIADD3 UR4, UPT, UPT, -UR10, UR6, URZ ;  /* 0x000000060a04b290 */ /* 0x000fe4000fffe1ff */
[----:B------:R-:W-:Y:S02]  /*4bd0*/  @!UP3 UIADD3 UR6, UPT, UPT, UR10, -UR6, URZ ;  /* 0x800000060a06b290 */ /* 0x000fe4000fffe0ff */
[----:B------:R-:W-:Y:S02]  /*4be0*/  @!UP3 UIMAD UR13, UR4, UR5, UR13 ;  /* 0x00000005040db2a4 */ /* 0x000fe4000f8e020d */
[----:B------:R-:W-:Y:S01]  /*4bf0*/  @!UP3 UIMAD UR7, UR6, UR22, UR7 ;  /* 0x000000160607b2a4 */ /* 0x000fe2000f8e0207 */
[----:B------:R-:W-:Y:S11]  /*4c00*/  BRA.U UP4, `(.L_x_87) ;  /* 0x0000000104107547 */ /* 0x000ff6000b800000 */
[----:B------:R-:W-:Y:S04]  /*4c10*/  MOV R3, UR37 ;  /* 0x0000002500037c02 */ /* 0x000fe80008000f00 */
[----:B------:R-:W-:Y:S04]  /*4c20*/  SHF.L.U32 R3, R3, 0x1f, RZ ;  /* 0x0000001f03037819 */ /* 0x000fe800000006ff */
[----:B------:R-:W3:Y:S02]  /*4c30*/  SYNCS.PHASECHK.TRANS64.TRYWAIT P1, [UR17+0xe8], R3 ;  /* 0x0000e803ff0075a7 */ /* 0x000ee40008021111 */
[----:B---3--:R-:W-:Y:S05]  /*4c40*/  @!P1 BRA `(.L_x_88) ;  /* 0x0000002c00189947 */ /* 0x008fea0003800000 */
.L_x_87:
[----:B------:R-:W-:Y:S05]  /*4c50*/  BRA.U !UP6, `(.L_x_89) ;  /* 0x000000010e387547 */ /* 0x000fea000b800000 */
[----:B------:R-:W-:Y:S01]  /*4c60*/  UPLOP3.LUT UP1, UPT, UPT, UPT, UP5, 0x80, 0x8 ;  /* 0x000000000008789c */ /* 0x000fe20003f2f050 */
[----:B--2---:R-:W-:Y:S01]  /*4c70*/  HFMA2 R0, -RZ, RZ, 0, 5.9604644775390625e-08 ;  /* 0x00000001ff007431 */ /* 0x004fe200000001ff */
[----:B------:R-:W2:Y:S01]  /*4c80*/  LDCU.64 UR8, c[0x0][0x358] ;  /* 0x00006b00ff0877ac */ /* 0x000ea20008000a00 */
[----:B------:R-:W-:Y:S03]  /*4c90*/  IMAD.MOV.U32 R79, RZ, RZ, 0x1 ;  /* 0x00000001ff4f7424 */ /* 0x000fe600078e00ff */
[----:B------:R-:W-:Y:S05]  /*4ca0*/  PLOP3.LUT P1, PT, PT, PT, UP1, 0x80, 0x8 ;  /* 0x000000000008781c */ /* 0x000fea0003f2f018 */
[----:B------:R-:W3:Y:S01]  /*4cb0*/  @UP1 LDCU.64 UR4, c[0x0][0x888] ;  /* 0x00011100ff0417ac */ /* 0x000ee20008000a00 */
[----:B------:R-:W-:Y:S07]  /*4cc0*/  @UP1 UIMAD UR6, UR36, UR26, URZ ;  /* 0x0000001a240612a4 */ /* 0x000fee000f8e02ff */
[----:B------:R-:W-:Y:S01]  /*4cd0*/  @!P1 PRMT R79, R0, 0x7610, R79 ;  /* 0x00007610004f9816 */ /* 0x000fe2000000004f */
[----:B---3--:R-:W-:Y:S06]  /*4ce0*/  @UP1 UIMAD.WIDE UR4, UR6, 0x4, UR4 ;  /* 0x00000004060418a5 */ /* 0x008fec000f8e0204 */
[----:B------:R-:W-:Y:S01]  /*4cf0*/  IMAD.U32 R4, RZ, RZ, UR4 ;  /* 0x00000004ff047e24 */ /* 0x000fe2000f8e00ff */
[----:B------:R-:W-:Y:S04]  /*4d00*/  MOV R5, UR5 ;  /* 0x0000000500057c02 */ /* 0x000fe80008000f00 */
[----:B------:R-:W3:Y:S01]  /*4d10*/  @!UP1 LDCU UR4, c[0x0][0x880] ;  /* 0x00011000ff0497ac */ /* 0x000ee20008000800 */
[----:B--2--5:R4:W5:Y:S02]  /*4d20*/  @P1 LDG.E R39, desc[UR8][R4.64] ;  /* 0x0000000804271981 */ /* 0x024964000c1e1900 */
[----:B---34-:R-:W-:Y:S07]  /*4d30*/  @!P1 IMAD.U32 R39, RZ, RZ, UR4 ;  /* 0x00000004ff279e24 */ /* 0x018fee000f8e00ff */
.L_x_89:
[----:B-----5:R-:W-:Y:S01]  /*4d40*/  @!P0 FSETP.EQ.AND P2, PT, R39, RZ, PT ;  /* 0x000000ff2700820b */ /* 0x020fe20003f42000 */
[----:B------:R-:W-:Y:S01]  /*4d50*/  @!UPT UIADD3 URZ, UPT, UPT, URZ, URZ, URZ ;  /* 0x000000fffffff290 */ /* 0x000fe2000fffe0ff */
[----:B------:R-:W-:Y:S11]  /*4d60*/  @!P0 BRA `(.L_x_90) ;  /* 0x0000000000148947 */ /* 0x000ff60003800000 */
[----:B------:R-:W-:Y:S02]  /*4d70*/  LOP3.LUT P0, RZ, R79, 0xff, RZ, 0xc0, !PT ;  /* 0x000000ff4fff7812 */ /* 0x000fe4000780c0ff */
[----:B------:R-:W-:Y:S04]  /*4d80*/  PLOP3.LUT P2, PT, PT, PT, UP1, 0x80, 0x8 ;  /* 0x000000000008781c */ /* 0x000fe80003f4f018 */
[----:B------:R-:W-:Y:S07]  /*4d90*/  PLOP3.LUT P2, PT, P2, PT, PT, 0x8, 0x80 ;  /* 0x000000000080781c */ /* 0x000fee000174e170 */
[----:B------:R-:W-:Y:S11]  /*4da0*/  @P0 FSETP.EQ.AND P2, PT, R39, RZ, PT ;  /* 0x000000ff2700020b */ /* 0x000ff60003f42000 */
[----:B------:R-:W-:Y:S02]  /*4db0*/  @!UPT UIADD3 URZ, UPT, UPT, URZ, URZ, URZ ;  /* 0x000000fffffff290 */ /* 0x000fe4000fffe0ff */
.L_x_90:
[----:B------:R-:W3:Y:S01]  /*4dc0*/  SYNCS.PHASECHK.TRANS64.TRYWAIT P0, [UR17+0xd8], R2 ;  /* 0x0000d802ff0075a7 */ /* 0x000ee20008001111 */
[----:B------:R-:W-:Y:S02]  /*4dd0*/  ELECT P1, URZ, PT ;  /* 0x0000000000ff782f */ /* 0x000fe40003820000 */
[----:B------:R-:W-:Y:S01]  /*4de0*/  IADD3 R10, PT, PT, R10, 0x1, RZ ;  /* 0x000000010a0a7810 */ /* 0x000fe20007ffe0ff */
[----:B---3--:R-:W-:Y:S10]  /*4df0*/  @!P0 BRA `(.L_x_91) ;  /* 0x0000002800c48947 */ /* 0x008ff40003800000 */
.L_x_160:
[----:B------:R-:W-:Y:S01]  /*4e00*/  PLOP3.LUT P1, PT, P2, P1, PT, 0xf2, 0x2f ;  /* 0x00000000002f781c */ /* 0x000fe20001723e72 */
[----:B------:R-:W-:Y:S01]  /*4e10*/  UMOV UR18, 0x0 ;  /* 0x0000000000127882 */ /* 0x000fe20000000000 */
[----:B------:R-:W-:Y:S01]  /*4e20*/  UMOV UR19, 0x10000000 ;  /* 0x1000000000137882 */ /* 0x000fe20000000000 */
[----:B------:R-:W-:Y:S01]  /*4e30*/  UMOV UR12, UR36 ;  /* 0x00000024000c7c82 */ /* 0x000fe20008000000 */
[----:B------:R-:W-:Y:S01]  /*4e40*/  LOP3.LUT R11, R11, 0x1, RZ, 0x3c, !PT ;  /* 0x000000010b0b7812 */ /* 0x000fe200078e3cff */
[----:B------:R-:W-:Y:S01]  /*4e50*/  UMOV UR36, UR25 ;  /* 0x0000001900247c82 */ /* 0x000fe20008000000 */
[----:B------:R-:W-:Y:S07]  /*4e60*/  UPLOP3.LUT UP4, UPT, UPT, UPT, UPT, 0x80, 0x8 ;  /* 0x000000000008789c */ /* 0x000fee0003f8f070 */
[----:B--2---:R-:W-:Y:S01]  /*4e70*/  @!P1 IADD3 R2, P0, PT, R12, 0x580, RZ ;  /* 0x000005800c029810 */ /* 0x004fe20007f1e0ff */
[----:B------:R-:W-:Y:S03]  /*4e80*/  VOTEU.ALL UP0, P1 ;  /* 0x0000000000ff7886 */ /* 0x000fe60000800000 */
[----:B------:R-:W-:Y:S01]  /*4e90*/  @!P1 R2UR UR5, R2 ;  /* 0x00000000020592ca */ /* 0x000fe200000e0000 */
[----:B------:R-:W-:Y:S01]  /*4ea0*/  @!P1 IMAD.X R0, RZ, RZ, R13, P0 ;  /* 0x000000ffff009224 */ /* 0x000fe200000e060d */
[----:B------:R-:W-:Y:S01]  /*4eb0*/  @!UP0 USHF.L.U32 UR10, UR45, 0x6, URZ ;  /* 0x000000062d0a8899 */ /* 0x000fe200080006ff */
[----:B------:R-:W-:Y:S01]  /*4ec0*/  ISETP.NE.AND P0, PT, R10, 0x2, PT ;  /* 0x000000020a00780c */ /* 0x000fe20003f05270 */
[----:B------:R-:W-:Y:S02]  /*4ed0*/  @!UP0 USHF.L.U32 UR11, UR46, 0x6, URZ ;  /* 0x000000062e0b8899 */ /* 0x000fe400080006ff */
[----:B------:R-:W-:Y:S01]  /*4ee0*/  @!P1 R2UR UR4, R0 ;  /* 0x00000000000492ca */ /* 0x000fe200000e0000 */
[----:B------:R-:W-:Y:S01]  /*4ef0*/  @!UP0 UIADD3 UR8, UPT, UPT, UR17, 0x200, URZ ;  /* 0x0000020011088890 */ /* 0x000fe2000fffe0ff */
[----:B------:R-:W-:Y:S01]  /*4f00*/  SEL R0, RZ, 0x1, P0 ;  /* 0x00000001ff007807 */ /* 0x000fe20000000000 */
[----:B------:R-:W-:Y:S01]  /*4f10*/  @!UP0 UIADD3 UR9, UPT, UPT, UR17, 0xd0, URZ ;  /* 0x000000d011098890 */ /* 0x000fe2000fffe0ff */
[----:B------:R-:W-:Y:S01]  /*4f20*/  SEL R10, R10, RZ, P0 ;  /* 0x000000ff0a0a7207 */ /* 0x000fe20000000000 */
[----:B------:R-:W-:Y:S01]  /*4f30*/  VOTEU.ALL UP0, P1 ;  /* 0x0000000000ff7886 */ /* 0x000fe20000800000 */
[----:B------:R-:W-:Y:S01]  /*4f40*/  LOP3.LUT R9, R9, R0, RZ, 0x3c, !PT ;  /* 0x0000000009097212 */ /* 0x000fe200078e3cff */
[----:B------:R-:W-:Y:S01]  /*4f50*/  IMAD.U32 R2, RZ, RZ, UR5 ;  /* 0x00000005ff027e24 */ /* 0x000fe2000f8e00ff */
[----:B------:R-:W-:Y:S02]  /*4f60*/  UIADD3 UR45, UPT, UPT, UR7, UR57, URZ ;  /* 0x00000039072d7290 */ /* 0x000fe4000fffe0ff */
[----:B------:R-:W-:Y:S03]  /*4f70*/  UIADD3 UR46, UPT, UPT, UR13, UR60, URZ ;  /* 0x0000003c0d2e7290 */ /* 0x000fe6000fffe0ff */
[----:B------:R-:W-:Y:S01]  /*4f80*/  IMAD.U32 R3, RZ, RZ, UR4 ;  /* 0x00000004ff037e24 */ /* 0x000fe2000f8e00ff */
[----:B------:R-:W-:Y:S04]  /*4f90*/  @!P1 R2UR UR4, R2 ;  /* 0x00000000020492ca */ /* 0x000fe800000e0000 */
[----:B------:R-:W-:Y:S11]  /*4fa0*/  @!P1 R2UR UR5, R3 ;  /* 0x00000000030592ca */ /* 0x000ff600000e0000 */
[----:B------:R-:W-:Y:S02]  /*4fb0*/  @!UPT UIADD3 URZ, UPT, UPT, URZ, URZ, URZ ;  /* 0x000000fffffff290 */ /* 0x000fe4000fffe0ff */
[----:B------:R2:W-:Y:S01]  /*4fc0*/  @!UP0 UTMALDG.3D [UR8], [UR4], desc[UR18] ;  /* 0x00001208040085b4 */ /* 0x0005e20008011000 */
[----:B------:R2:W-:Y:S01]  /*4fd0*/  @!P1 SYNCS.ARRIVE.TRANS64.RED.A0TR RZ, [UR17+0xd0], R8 ;  /* 0x0000d008ffff99a7 */ /* 0x0005e20008300411 */
[----:B------:R-:W-:Y:S01]  /*4fe0*/  SYNCS.ARRIVE.TRANS64.RED.A1T0 RZ, [UR48], RZ ;  /* 0x000000ffffff79a7 */ /* 0x000fe20008100430 */
[----:B------:R-:W-:Y:S05]  /*4ff0*/  BRA.U UP2, `(.L_x_92) ;  /* 0xfffffff502747547 */ /* 0x000fea000b83ffff */
[----:B------:R-:W-:Y:S07]  /*5000*/  MOV R0, UR17 ;  /* 0x0000001100007c02 */ /* 0x000fee0008000f00 */
.L_x_93:
[----:B---3--:R-:W-:-:S04]  /*5010*/  SHF.L.U32 R2, R11, 0x1f, RZ ;  /* 0x0000001f0b027819 */ /* 0x008fc800000006ff */
[----:B------:R3:W4:Y:S03]  /*5020*/  SYNCS.PHASECHK.TRANS64.TRYWAIT P0, [R0+URZ+0xd8], R2 ;  /* 0x0000d802000075a7 */ /* 0x00072600080011ff */
[----:B----4-:R-:W-:Y:S05]  /*5030*/  @!P0 NANOSLEEP.SYNCS 0x989680 ;  /* 0x009896800000895d */ /* 0x010fea0003900000 */
[----:B------:R-:W4:Y:S02]  /*5040*/  @!P0 SYNCS.PHASECHK.TRANS64 P0, [R0+URZ+0xd8], R2 ;  /* 0x0000d802000085a7 */ /* 0x000f2400080010ff */
[----:B-12-4-:R-:W-:Y:S05]  /*5050*/  @P0 EXIT ;  /* 0x000000000000094d */ /* 0x016fea0003800000 */
[----:B------:R-:W-:Y:S05]  /*5060*/  BRA `(.L_x_93) ;  /* 0xfffffffc00e87947 */ /* 0x000fea000383ffff */
.L_x_84:
[----:B------:R-:W-:-:S06]  /*5070*/  UISETP.GE.AND UP0, UPT, UR18, 0x4, UPT ;  /* 0x000000041200788c */ /* 0x000fcc000bf06270 */
[----:B------:R-:W-:-:S13]  /*5080*/  PLOP3.LUT P0, PT, PT, PT, UP0, 0x80, 0x8 ;  /* 0x000000000008781c */ /* 0x000fda0003f0f008 */
[----:B-1----:R-:W-:Y:S05]  /*5090*/  @!P0 EXIT ;  /* 0x000000000000894d */ /* 0x002fea0003800000 */
[----:B------:R-:W-:Y:S01]  /*50a0*/  BAR.SYNC.DEFER_BLOCKING 0x6, 0xa0 ;  /* 0x0182800000007b1d */ /* 0x000fe20000010000 */
[C---:B------:R-:W-:Y:S02]  /*50b0*/  IMAD.SHL.U32 R7, R76.reuse, 0x40, RZ ;  /* 0x000000404c077824 */ /* 0x040fe400078e00ff */
[----:B------:R-:W-:Y:S02]  /*50c0*/  HFMA2 R81, -RZ, RZ, 0, 0 ;  /* 0x00000000ff517431 */ /* 0x000fe400000001ff */
[C---:B------:R-:W-:Y:S01]  /*50d0*/  IMAD.SHL.U32 R4, R76.reuse, 0x20, RZ ;  /* 0x000000204c047824 */ /* 0x040fe200078e00ff */
[----:B------:R-:W-:Y:S01]  /*50e0*/  CS2R R82, SRZ ;  /* 0x0000000000527805 */ /* 0x000fe2000001ff00 */
[----:B------:R-:W-:Y:S01]  /*50f0*/  IMAD.SHL.U32 R6, R76, 0x2, RZ ;  /* 0x000000024c067824 */ /* 0x000fe200078e00ff */
[----:B------:R-:W-:Y:S01]  /*5100*/  UMOV UR44, 0x400 ;  /* 0x00000400002c7882 */ /* 0x000fe20000000000 */
[----:B------:R-:W-:Y:S01]  /*5110*/  LOP3.LUT R5, R7, 0x180, RZ, 0xc0, !PT ;  /* 0x0000018007057812 */ /* 0x000fe200078ec0ff */
[----:B------:R-:W-:Y:S01]  /*5120*/  ULEA UR44, UR48, UR44, 0x18 ;  /* 0x0000002c302c7291 */ /* 0x000fe2000f8ec0ff */
[----:B------:R-:W-:Y:S01]  /*5130*/  LOP3.LUT R4, R4, 0xc00, RZ, 0xc0, !PT ;  /* 0x00000c0004047812 */ /* 0x000fe200078ec0ff */
[----:B------:R-:W1:Y:S01]  /*5140*/  LDC.64 R72, c[0x0][0x888] ;  /* 0x00022200ff487b82 */ /* 0x000e620000000a00 */
[----:B------:R-:W-:Y:S01]  /*5150*/  LOP3.LUT R6, R5, 0x20, R6, 0xf8, !PT ;  /* 0x0000002005067812 */ /* 0x000fe200078ef806 */
[----:B------:R-:W-:Y:S01]  /*5160*/  IMAD.SHL.U32 R5, R76, 0x8, RZ ;  /* 0x000000084c057824 */ /* 0x000fe200078e00ff */
[----:B------:R-:W-:Y:S01]  /*5170*/  LOP3.LUT R4, R4, 0x40, R7, 0xf8, !PT ;  /* 0x0000004004047812 */ /* 0x000fe200078ef807 */
[----:B------:R-:W-:Y:S01]  /*5180*/  IMAD.U32 R37, R76, 0x10000, RZ ;  /* 0x000100004c257824 */ /* 0x000fe200078e00ff */
[----:B------:R-:W-:Y:S01]  /*5190*/  UIADD3 UR4, UPT, UPT, UR44, 0x1200, URZ ;  /* 0x000012002c047890 */ /* 0x000fe2000fffe0ff */
[----:B------:R-:W-:Y:S01]  /*51a0*/  IMAD.MOV.U32 R36, RZ, RZ, RZ ;  /* 0x000000ffff247224 */ /* 0x000fe200078e00ff */
[----:B------:R-:W-:Y:S01]  /*51b0*/  LOP3.LUT R5, R6, 0x30, R5, 0x78, !PT ;  /* 0x0000003006057812 */ /* 0x000fe200078e7805 */
[----:B------:R-:W2:Y:S01]  /*51c0*/  LDC.64 R74, c[0x0][0x890] ;  /* 0x00022400ff4a7b82 */ /* 0x000ea20000000a00 */
[----:B------:R-:W-:Y:S01]  /*51d0*/  LOP3.LUT R4, R4, 0x200, R7, 0xf8, !PT ;  /* 0x0000020004047812 */ /* 0x000fe200078ef807 */
[----:B------:R-:W-:Y:S01]  /*51e0*/  IMAD.MOV.U32 R84, RZ, RZ, RZ ;  /* 0x000000ffff547224 */ /* 0x000fe200078e00ff */
[----:B------:R-:W-:Y:S01]  /*51f0*/  LOP3.LUT R37, R37, 0x600000, RZ, 0xc0, !PT ;  /* 0x0060000025257812 */ /* 0x000fe200078ec0ff */
[----:B------:R-:W-:Y:S01]  /*5200*/  IMAD.U32 R85, RZ, RZ, UR4 ;  /* 0x00000004ff557e24 */ /* 0x000fe2000f8e00ff */
[----:B------:R-:W-:Y:S01]  /*5210*/  LOP3.LUT R78, R4, R5, RZ, 0xfc, !PT ;  /* 0x00000005044e7212 */ /* 0x000fe200078efcff */
[----:B------:R-:W3:Y:S01]  /*5220*/  LDS R0, [UR44+0x1a0] ;  /* 0x0001a02cff007984 */ /* 0x000ee20008000800 */
[----:B------:R-:W-:Y:S01]  /*5230*/  IMAD.SHL.U32 R4, R76, 0x10, RZ ;  /* 0x000000104c047824 */ /* 0x000fe200078e00ff */
[----:B------:R-:W4:Y:S01]  /*5240*/  LDC.64 R70, c[0x0][0x8b0] ;  /* 0x00022c00ff467b82 */ /* 0x000f220000000a00 */
[----:B------:R-:W-:Y:S01]  /*5250*/  IADD3 R77, PT, PT, R78, UR44, RZ ;  /* 0x0000002c4e4d7c10 */ /* 0x000fe2000fffe0ff */
[----:B------:R-:W1:Y:S02]  /*5260*/  LDCU UR50, c[0x0][0x370] ;  /* 0x00006e00ff3277ac */ /* 0x000e640008000800 */
[----:B------:R-:W-:Y:S01]  /*5270*/  LOP3.LUT R4, R4, 0x20, RZ, 0xc0, !PT ;  /* 0x0000002004047812 */ /* 0x000fe200078ec0ff */
[----:B------:R-:W1:Y:S03]  /*5280*/  LDCU.64 UR62, c[0x0][0x348] ;  /* 0x00006900ff3e77ac */ /* 0x000e660008000a00 */
[----:B------:R-:W1:Y:S01]  /*5290*/  LDC.64 R68, c[0x0][0x8a8] ;  /* 0x00022a00ff447b82 */ /* 0x000e620000000a00 */
[----:B------:R-:W-:Y:S01]  /*52a0*/  IADD3 R77, PT, PT, -R4, 0x200, R77 ;  /* 0x00000200044d7810 */ /* 0x000fe20007ffe14d */
[----:B------:R-:W1:Y:S01]  /*52b0*/  LDCU UR43, c[0x0][0xb0c] ;  /* 0x00016180ff2b77ac */ /* 0x000e620008000800 */
[----:B------:R-:W1:Y:S01]  /*52c0*/  LDCU UR39, c[0x0][0xb30] ;  /* 0x00016600ff2777ac */ /* 0x000e620008000800 */
[----:B------:R-:W1:Y:S01]  /*52d0*/  LDCU.64 UR58, c[0x0][0x888] ;  /* 0x00011100ff3a77ac */ /* 0x000e620008000a00 */
[----:B------:R-:W1:Y:S01]  /*52e0*/  LDCU.64 UR40, c[0x0][0xb28] ;  /* 0x00016500ff2877ac */ /* 0x000e620008000a00 */
[----:B------:R-:W1:Y:S01]  /*52f0*/  LDCU.128 UR52, c[0x0][0xb10] ;  /* 0x00016200ff3477ac */ /* 0x000e620008000c00 */
[----:B------:R-:W1:Y:S01]  /*5300*/  LDCU UR49, c[0x0][0x374] ;  /* 0x00006e80ff3177ac */ /* 0x000e620008000800 */
[----:B------:R-:W-:Y:S01]  /*5310*/  UIADD3 UR56, UPT, UPT, UR44, 0x200, URZ ;  /* 0x000002002c387890 */ /* 0x000fe2000fffe0ff */
[----:B---3--:R-:W-:-:S11]  /*5320*/  IMAD.IADD R37, R0, 0x1, R37 ;  /* 0x0000000100257824 */ /* 0x008fd600078e0225 */
.L_x_111:
[----:B------:R-:W-:Y:S02]  /*5330*/  LEA R3, R81, UR44, 0x3 ;  /* 0x0000002c51037c11 */ /* 0x000fe4000f8e18ff */
[----:B------:R-:W-:Y:S02]  /*5340*/  SHF.L.U32 R0, R83, 0x1f, RZ ;  /* 0x0000001f53007819 */ /* 0x000fe400000006ff */
[----:B-1----:R-:W-:Y:S02]  /*5350*/  LEA R4, R81, UR44, 0x4 ;  /* 0x0000002c51047c11 */ /* 0x002fe4000f8e20ff */
[----:B------:R-:W3:Y:S02]  /*5360*/  SYNCS.PHASECHK.TRANS64.TRYWAIT P0, [R3+URZ+0xf0], R0 ;  /* 0x0000f000030075a7 */ /* 0x000ee400080011ff */
[----:B--23--:R-:W-:Y:S05]  /*5370*/  @!P0 BRA `(.L_x_94) ;  /* 0x00000024007c8947 */ /* 0x00cfea0003800000 */
.L_x_161:
[----:B------:R-:W1:Y:S01]  /*5380*/  LDS.128 R4, [R4+0x180] ;  /* 0x0001800004047984 */ /* 0x000e620000000c00 */
[----:B------:R-:W-:Y:S01]  /*5390*/  UISETP.GE.AND UP0, UPT, UR42, 0x1, UPT ;  /* 0x000000012a00788c */ /* 0x000fe2000bf06270 */
[----:B------:R-:W-:Y:S01]  /*53a0*/  @!PT LDS RZ, [RZ] ;  /* 0x00000000fffff984 */ /* 0x000fe20000000800 */
[----:B------:R-:W-:Y:S01]  /*53b0*/  @!PT LDS RZ, [RZ] ;  /* 0x00000000fffff984 */ /* 0x000fe20000000800 */
[----:B------:R-:W-:Y:S01]  /*53c0*/  @!PT LDS RZ, [RZ] ;  /* 0x00000000fffff984 */ /* 0x000fe20000000800 */
[----:B------:R-:W-:Y:S01]  /*53d0*/  @!PT LDS RZ, [RZ] ;  /* 0x00000000fffff984 */ /* 0x000fe20000000800 */
[----:B------:R2:W-:Y:S06]  /*53e0*/  MEMBAR.ALL.CTA ;  /* 0x0000000000007992 */ /* 0x0005ec0000008000 */
[----:B--2---:R-:W2:Y:S01]  /*53f0*/  FENCE.VIEW.ASYNC.S ;  /* 0x00000000000073c6 */ /* 0x004ea20000000000 */
[----:B-1----:R-:W-:Y:S11]  /*5400*/  LOP3.LUT P0, RZ, R6, 0x1, RZ, 0xc0, !PT ;  /* 0x0000000106ff7812 */ /* 0x002ff6000780c0ff */
[----:B------:R-:W-:Y:S02]  /*5410*/  @!UPT UIADD3 URZ, UPT, UPT, URZ, URZ, URZ ;  /* 0x000000fffffff290 */ /* 0x000fe4000fffe0ff */
[----:B--2---:R-:W-:Y:S01]  /*5420*/  VOTEU.ANY UP1, P0 ;  /* 0x0000000000ff7886 */ /* 0x004fe20000020100 */
[----:B------:R-:W-:Y:S01]  /*5430*/  PLOP3.LUT P0, PT, PT, PT, UP1, 0x80, 0x8 ;  /* 0x000000000008781c */ /* 0x000fe20003f0f018 */
[----:B------:R-:W-:Y:S11]  /*5440*/  UP2UR UR47, UPR, URZ, 0x2 ;  /* 0x00000002ff2f7883 */ /* 0x000ff60008000000 */
[----:B------:R-:W-:Y:S01]  /*5450*/  @!UPT UIADD3 URZ, UPT, UPT, URZ, URZ, URZ ;  /* 0x000000fffffff290 */ /* 0x000fe2000fffe0ff */
[----:B---3--:R-:W-:Y:S02]  /*5460*/  @P0 SHF.R.U32.HI R0, RZ, 0x10, R5 ;  /* 0x00000010ff000819 */ /* 0x008fe40000011605 */
        /* <DEDUP_REMOVED lines=12> */
[----:B------:R-:W2:Y:S01]  /*5530*/  LDCU UR12, c[0x0][0xb20] ;  /* 0x00016400ff0c77ac */ /* 0x000ea20008000800 */
[----:B------:R-:W-:Y:S02]  /*5540*/  UIMAD.WIDE.U32 UR4, UR49, UR55, URZ ;  /* 0x00000037310472a5 */ /* 0x000fe4000f8e00ff */
[----:B------:R-:W-:Y:S02]  /*5550*/  UIMAD.WIDE.U32 UR6, UR50, UR52, URZ ;  /* 0x00000034320672a5 */ /* 0x000fe4000f8e00ff */
[----:B------:R-:W-:Y:S02]  /*5560*/  UISETP.NE.AND UP0, UPT, UR54, 0x1, UPT ;  /* 0x000000013600788c */ /* 0x000fe4000bf05270 */
[----:B------:R-:W-:Y:S02]  /*5570*/  UIMAD.WIDE.U32 UR8, UR37, UR55, URZ ;  /* 0x00000037250872a5 */ /* 0x000fe4000f8e00ff */
[----:B------:R-:W-:Y:S02]  /*5580*/  UIMAD.WIDE.U32 UR10, UR38, UR52, URZ ;  /* 0x00000034260a72a5 */ /* 0x000fe4000f8e00ff */
[----:B------:R-:W-:Y:S02]  /*5590*/  UISETP.NE.AND UP1, UPT, UR43, 0x1, UPT ;  /* 0x000000012b00788c */ /* 0x000fe4000bf25270 */
[----:B------:R-:W-:Y:S01]  /*55a0*/  UISETP.NE.AND UP2, UPT, UR42, 0x1, UPT ;  /* 0x000000012a00788c */ /* 0x000fe2000bf45270 */
[----:B------:R-:W-:Y:S02]  /*55b0*/  UMOV UR4, UR5 ;  /* 0x0000000500047c82 */ /* 0x000fe40008000000 */
[----:B--2---:R-:W-:Y:S03]  /*55c0*/  USHF.R.U32.HI UR5, URZ, UR12, UR4 ;  /* 0x0000000cff057299 */ /* 0x004fe60008011604 */
[----:B------:R-:W-:Y:S02]  /*55d0*/  UMOV UR4, UR7 ;  /* 0x0000000700047c82 */ /* 0x000fe40008000000 */
[----:B------:R-:W-:Y:S02]  /*55e0*/  USHF.R.U32.HI UR7, URZ, UR53, UR4 ;  /* 0x00000035ff077299 */ /* 0x000fe40008011604 */
[----:B------:R-:W-:Y:S02]  /*55f0*/  USEL UR4, UR49, UR5, !UP0 ;  /* 0x0000000531047287 */ /* 0x000fe4000c000000 */
[----:B------:R-:W-:Y:S01]  /*5600*/  USEL UR7, UR50, UR7, !UP1 ;  /* 0x0000000732077287 */ /* 0x000fe2000c800000 */
[----:B------:R-:W-:Y:S01]  /*5610*/  UMOV UR5, UR9 ;  /* 0x0000000900057c82 */ /* 0x000fe20008000000 */
[----:B------:R-:W-:Y:S02]  /*5620*/  UIMAD.WIDE.U32 UR8, UR4, UR40, URZ ;  /* 0x00000028040872a5 */ /* 0x000fe4000f8e00ff */
[----:B------:R-:W-:Y:S03]  /*5630*/  USHF.R.U32.HI UR6, URZ, UR12, UR5 ;  /* 0x0000000cff067299 */ /* 0x000fe60008011605 */
[----:B------:R-:W-:Y:S01]  /*5640*/  UMOV UR5, UR11 ;  /* 0x0000000b00057c82 */ /* 0x000fe20008000000 */
[----:B------:R-:W-:Y:S02]  /*5650*/  UIMAD.WIDE.U32 UR10, UR7, UR40, URZ ;  /* 0x00000028070a72a5 */ /* 0x000fe4000f8e00ff */
[----:B------:R-:W-:Y:S02]  /*5660*/  USHF.R.U32.HI UR12, URZ, UR53, UR5 ;  /* 0x00000035ff0c7299 */ /* 0x000fe40008011605 */
[----:B------:R-:W-:Y:S01]  /*5670*/  USEL UR6, UR37, UR6, !UP0 ;  /* 0x0000000625067287 */ /* 0x000fe2000c000000 */
[----:B------:R-:W-:Y:S02]  /*5680*/  UMOV UR5, UR9 ;  /* 0x0000000900057c82 */ /* 0x000fe40008000000 */
[----:B------:R-:W-:Y:S01]  /*5690*/  UMOV UR10, UR11 ;  /* 0x0000000b000a7c82 */ /* 0x000fe20008000000 */
[----:B------:R-:W-:Y:S02]  /*56a0*/  @UP2 USHF.R.U32.HI UR4, URZ, UR41, UR5 ;  /* 0x00000029ff042299 */ /* 0x000fe40008011605 */
[----:B------:R-:W-:Y:S02]  /*56b0*/  @UP2 USHF.R.U32.HI UR7, URZ, UR41, UR10 ;  /* 0x00000029ff072299 */ /* 0x000fe4000801160a */
[----:B------:R-:W-:Y:S02]  /*56c0*/  UIMAD UR4, UR42, UR4, URZ ;  /* 0x000000042a0472a4 */ /* 0x000fe4000f8e02ff */
[----:B------:R-:W-:Y:S02]  /*56d0*/  UIMAD.WIDE.U32 UR10, UR6, UR40, URZ ;  /* 0x00000028060a72a5 */ /* 0x000fe4000f8e00ff */
[----:B------:R-:W-:Y:S02]  /*56e0*/  USEL UR5, UR38, UR12, !UP1 ;  /* 0x0000000c26057287 */ /* 0x000fe4000c800000 */
[----:B------:R-:W-:Y:S02]  /*56f0*/  UIMAD UR8, UR42, UR7, URZ ;  /* 0x000000072a0872a4 */ /* 0x000fe4000f8e02ff */
[----:B------:R-:W-:Y:S03]  /*5700*/  UISETP.GE.AND UP0, UPT, UR6, UR4, UPT ;  /* 0x000000040600728c */ /* 0x000fe6000bf06270 */
[----:B------:R-:W-:Y:S01]  /*5710*/  UMOV UR4, UR11 ;  /* 0x0000000b00047c82 */ /* 0x000fe20008000000 */
[----:B------:R-:W-:Y:S02]  /*5720*/  UISETP.GE.OR UP0, UPT, UR5, UR8, UP0 ;  /* 0x000000080500728c */ /* 0x000fe40008706670 */
[----:B------:R-:W-:Y:S02]  /*5730*/  USHF.R.U32.HI UR4, URZ, UR41, UR4 ;  /* 0x00000029ff047299 */ /* 0x000fe40008011604 */
[----:B------:R-:W-:Y:S02]  /*5740*/  UIMAD.WIDE.U32 UR8, UR5, UR40, URZ ;  /* 0x00000028050872a5 */ /* 0x000fe4000f8e00ff */
[----:B------:R-:W-:Y:S02]  /*5750*/  USEL UR11, UR6, UR4, !UP2 ;  /* 0x00000004060b7287 */ /* 0x000fe4000d000000 */
[----:B------:R-:W-:Y:S02]  /*5760*/  UIADD3 UR8, UPT, UPT, -UR5, URZ, URZ ;  /* 0x000000ff05087290 */ /* 0x000fe4000fffe1ff */
[----:B------:R-:W-:Y:S01]  /*5770*/  UIADD3 UR10, UPT, UPT, -UR11, URZ, URZ ;  /* 0x000000ff0b0a7290 */ /* 0x000fe2000fffe1ff */
[----:B------:R-:W-:Y:S01]  /*5780*/  @!UP0 UMOV UR4, UR9 ;  /* 0x0000000900048c82 */ /* 0x000fe20008000000 */
[----:B------:R-:W-:Y:S02]  /*5790*/  UIADD3 UR9, UPT, UPT, -UR6, URZ, URZ ;  /* 0x000000ff06097290 */ /* 0x000fe4000fffe1ff */
[----:B------:R-:W-:Y:S02]  /*57a0*/  @!UP0 USHF.R.U32.HI UR4, URZ, UR41, UR4 ;  /* 0x00000029ff048299 */ /* 0x000fe40008011604 */
[----:B------:R-:W-:Y:S02]  /*57b0*/  UIMAD UR10, UR42, UR10, UR6 ;  /* 0x0000000a2a0a72a4 */ /* 0x000fe4000f8e0206 */
[----:B------:R-:W-:Y:S04]  /*57c0*/  @!UP0 USEL UR4, UR5, UR4, !UP2 ;  /* 0x0000000405048287 */ /* 0x000fe8000d000000 */
[----:B------:R-:W-:Y:S02]  /*57d0*/  @!UP0 UIMAD UR10, UR7, UR10, UR4 ;  /* 0x0000000a070a82a4 */ /* 0x000fe4000f8e0204 */
[----:B------:R-:W-:Y:S02]  /*57e0*/  @!UP0 UIADD3 UR11, UPT, UPT, UR11, -UR4, URZ ;  /* 0x800000040b0b8290 */ /* 0x000fe4000fffe0ff */
[----:B------:R-:W-:Y:S02]  /*57f0*/  UIMAD UR7, UR43, UR8, UR38 ;  /* 0x000000082b0772a4 */ /* 0x000fe4000f8e0226 */
[----:B------:R-:W-:Y:S02]  /*5800*/  @!UP0 UIMAD UR6, UR11, UR42, UR5 ;  /* 0x0000002a0b0682a4 */ /* 0x000fe4000f8e0205 */
[----:B------:R-:W-:Y:S01]  /*5810*/  UIMAD UR4, UR54, UR9, UR37 ;  /* 0x00000009360472a4 */ /* 0x000fe2000f8e0225 */
[----:B------:R-:W-:Y:S02]  /*5820*/  @!UP0 UMOV UR5, UR10 ;  /* 0x0000000a00058c82 */ /* 0x000fe40008000000 */
[----:B------:R-:W-:Y:S02]  /*5830*/  UIMAD UR38, UR5, UR43, UR7 ;  /* 0x0000002b052672a4 */ /* 0x000fe4000f8e0207 */
[----:B------:R-:W-:Y:S11]  /*5840*/  UIMAD UR37, UR6, UR54, UR4 ;  /* 0x00000036062572a4 */ /* 0x000ff6000f8e0204 */
[----:B------:R-:W-:Y:S01]  /*5850*/  @!UPT UIADD3 URZ, UPT, UPT, URZ, URZ, URZ ;  /* 0x000000fffffff290 */ /* 0x000fe2000fffe0ff */
.L_x_95:
[----:B------:R-:W-:Y:S01]  /*5860*/  UISETP.NE.AND UP0, UPT, UR39, 0x1, UPT ;  /* 0x000000012700788c */ /* 0x000fe2000bf05270 */
[----:B------:R-:W-:Y:S10]  /*5870*/  IADD3 R81, PT, PT, R81, 0x1, RZ ;  /* 0x0000000151517810 */ /* 0x000ff40007ffe0ff */
[----:B------:R-:W2:Y:S01]  /*5880*/  @!UP0 LDCU.128 UR12, c[0x0][0xb10] ;  /* 0x00016200ff0c87ac */ /* 0x000ea20008000c00 */
[----:B------:R-:W3:Y:S01]  /*5890*/  @!UP0 LDCU UR5, c[0x0][0xb0c] ;  /* 0x00016180ff0587ac */ /* 0x000ee20008000800 */
[----:B------:R-:W4:Y:S01]  /*58a0*/  @!UP0 LDCU UR10, c[0x0][0xb20] ;  /* 0x00016400ff0a87ac */ /* 0x000f220008000800 */
[----:B--2---:R-:W-:Y:S02]  /*58b0*/  UIMAD.WIDE.U32 UR8, UR38, UR12, URZ ;  /* 0x0000000c260872a5 */ /* 0x004fe4000f8e00ff */
[----:B------:R-:W-:Y:S02]  /*58c0*/  UIMAD.WIDE.U32 UR6, UR37, UR15, URZ ;  /* 0x0000000f250672a5 */ /* 0x000fe4000f8e00ff */
[----:B------:R-:W-:Y:S03]  /*58d0*/  @!UP0 UISETP.NE.AND UP1, UPT, UR14, 0x1, UPT ;  /* 0x000000010e00888c */ /* 0x000fe6000bf25270 */
[----:B------:R-:W-:Y:S01]  /*58e0*/  @!UP0 UMOV UR4, UR9 ;  /* 0x0000000900048c82 */ /* 0x000fe20008000000 */
[----:B---3--:R-:W-:Y:S02]  /*58f0*/  @!UP0 UISETP.NE.AND UP2, UPT, UR5, 0x1, UPT ;  /* 0x000000010500888c */ /* 0x008fe4000bf45270 */
[----:B------:R-:W-:Y:S01]  /*5900*/  @!UP0 USHF.R.U32.HI UR4, URZ, UR13, UR4 ;  /* 0x0000000dff048299 */ /* 0x000fe20008011604 */
[----:B------:R-:W-:Y:S02]  /*5910*/  @!UP0 UMOV UR6, UR7 ;  /* 0x0000000700068c82 */ /* 0x000fe40008000000 */
[----:B----4-:R-:W-:Y:S02]  /*5920*/  @!UP0 USHF.R.U32.HI UR6, URZ, UR10, UR6 ;  /* 0x0000000aff068299 */ /* 0x010fe40008011606 */
[----:B------:R-:W-:Y:S02]  /*5930*/  @!UP0 USEL UR7, UR38, UR4, !UP2 ;  /* 0x0000000426078287 */ /* 0x000fe4000d000000 */
[----:B------:R-:W-:Y:S04]  /*5940*/  @!UP0 USEL UR6, UR37, UR6, !UP1 ;  /* 0x0000000625068287 */ /* 0x000fe8000c800000 */
[----:B------:R-:W-:Y:S02]  /*5950*/  @!UP0 UIADD3 UR4, UPT, UPT, -UR7, UR6, URZ ;  /* 0x0000000607048290 */ /* 0x000fe4000fffe1ff */
[----:B------:R-:W-:Y:S02]  /*5960*/  @!UP0 UIADD3 UR6, UPT, UPT, UR7, -UR6, URZ ;  /* 0x8000000607068290 */ /* 0x000fe4000fffe0ff */
[----:B------:R-:W-:Y:S02]  /*5970*/  @!UP0 UIMAD UR38, UR4, UR5, UR38 ;  /* 0x00000005042682a4 */ /* 0x000fe4000f8e0226 */
[----:B------:R-:W-:Y:S02]  /*5980*/  @!UP0 UIMAD UR37, UR6, UR14, UR37 ;  /* 0x0000000e062582a4 */ /* 0x000fe4000f8e0225 */
[----:B------:R-:W-:Y:S09]  /*5990*/  ULOP3.LUT UP0, URZ, UR56, 0x1b0, URZ, 0xc0, !UPT ;  /* 0x000001b038ff7892 */ /* 0x000ff2000f80c0ff */
[----:B------:R-:W-:Y:S05]  /*59a0*/  BRA.U !UP0, `(.L_x_96) ;  /* 0x0000000108407547 */ /* 0x000fea000b800000 */
[----:B------:R-:W2:Y:S01]  /*59b0*/  LDCU.64 UR8, c[0x4][0x80] ;  /* 0x01001000ff0877ac */ /* 0x000ea20008000a00 */
[----:B------:R-:W-:Y:S01]  /*59c0*/  MOV R3, 0x0 ;  /* 0x0000000000037802 */ /* 0x000fe20000000f00 */
[----:B------:R-:W-:Y:S02]  /*59d0*/  HFMA2 R12, -RZ, RZ, 0, 5.9604644775390625e-08 ;  /* 0x00000001ff0c7431 */ /* 0x000fe400000001ff */
[----:B------:R-:W-:Y:S02]  /*59e0*/  IMAD.MOV.U32 R8, RZ, RZ, 0x70 ;  /* 0x00000070ff087424 */ /* 0x000fe400078e00ff */
[----:B------:R-:W-:Y:S01]  /*59f0*/  IMAD.MOV.U32 R13, RZ, RZ, RZ ;  /* 0x000000ffff0d7224 */ /* 0x000fe200078e00ff */
[----:B------:R-:W3:Y:S01]  /*5a00*/  LDCU.64 UR6, c[0x4][0x88] ;  /* 0x01001100ff0677ac */ /* 0x000ee20008000a00 */
[----:B------:R-:W4:Y:S01]  /*5a10*/  LDC.64 R2, c[0x4][R3] ;  /* 0x0100000003027b82 */ /* 0x000f220000000a00 */
[----:B------:R-:W1:Y:S01]  /*5a20*/  LDCU.64 UR4, c[0x4][0x8] ;  /* 0x01000100ff0477ac */ /* 0x000e620008000a00 */
[----:B--2---:R-:W-:Y:S01]  /*5a30*/  MOV R5, UR9 ;  /* 0x0000000900057c02 */ /* 0x004fe20008000f00 */
[----:B------:R-:W-:Y:S01]  /*5a40*/  IMAD.U32 R4, RZ, RZ, UR8 ;  /* 0x00000008ff047e24 */ /* 0x000fe2000f8e00ff */
[----:B---3--:R-:W-:Y:S01]  /*5a50*/  MOV R7, UR7 ;  /* 0x0000000700077c02 */ /* 0x008fe20008000f00 */
[----:B------:R-:W-:Y:S01]  /*5a60*/  IMAD.U32 R6, RZ, RZ, UR6 ;  /* 0x00000006ff067e24 */ /* 0x000fe2000f8e00ff */
[----:B-1----:R-:W-:Y:S01]  /*5a70*/  MOV R11, UR5 ;  /* 0x00000005000b7c02 */ /* 0x002fe20008000f00 */
[----:B------:R-:W-:Y:S02]  /*5a80*/  IMAD.U32 R10, RZ, RZ, UR4 ;  /* 0x00000004ff0a7e24 */ /* 0x000fe4000f8e00ff */
[----:B------:R-:W-:Y:S07]  /*5a90*/  LEPC R20, `(.L_x_96) ;  /* 0x000000001014794e */ /* 0x000fee0000000000 */
[----:B----45:R-:W-:Y:S05]  /*5aa0*/  CALL.ABS.NOINC R2 ;  /* 0x0000000002007343 */ /* 0x030fea0003c00000 */
.L_x_96:
[----:B------:R-:W-:Y:S01]  /*5ab0*/  LOP3.LUT P0, RZ, R85, 0x1b0, RZ, 0xc0, !PT ;  /* 0x000001b055ff7812 */ /* 0x000fe2000780c0ff */
[----:B------:R-:W-:Y:S11]  /*5ac0*/  BSSY.RECONVERGENT B6, `(.L_x_97) ;  /* 0x0000013000067945 */ /* 0x000ff60003800200 */
[----:B------:R-:W-:Y:S01]  /*5ad0*/  @!UPT UIADD3 URZ, UPT, UPT, URZ, URZ, URZ ;  /* 0x000000fffffff290 */ /* 0x000fe2000fffe0ff */
[----:B------:R-:W-:Y:S05]  /*5ae0*/  @!P0 BRA `(.L_x_98) ;  /* 0x0000000000408947 */ /* 0x000fea0003800000 */
        /* <DEDUP_REMOVED lines=16> */
.L_x_98:
[----:B------:R-:W-:Y:S05]  /*5bf0*/  BSYNC.RECONVERGENT B6 ;  /* 0x0000000000067941 */ /* 0x000fea0003800200 */
.L_x_97:
[----:B------:R-:W-:Y:S01]  /*5c00*/  ISETP.NE.U32.AND P3, PT, R74, RZ, PT ;  /* 0x000000ff4a00720c */ /* 0x000fe20003f65070 */
[----:B------:R-:W-:Y:S01]  /*5c10*/  UISETP.NE.AND UP1, UPT, UR61, URZ, UPT ;  /* 0x000000ff3d00728c */ /* 0x000fe2000bf25270 */
[----:B------:R-:W-:Y:S02]  /*5c20*/  ISETP.NE.U32.AND P4, PT, R70, RZ, PT ;  /* 0x000000ff4600720c */ /* 0x000fe40003f85070 */
[----:B------:R-:W-:Y:S02]  /*5c30*/  ISETP.NE.AND.EX P3, PT, R75, RZ, PT, P3 ;  /* 0x000000ff4b00720c */ /* 0x000fe40003f65330 */
[----:B------:R-:W-:Y:S02]  /*5c40*/  PLOP3.LUT P1, PT, PT, PT, PT, 0x8, 0x80 ;  /* 0x000000000080781c */ /* 0x000fe40003f2e170 */
[----:B------:R-:W-:Y:S02]  /*5c50*/  PLOP3.LUT P0, PT, PT, PT, UP1, 0x80, 0x8 ;  /* 0x000000000008781c */ /* 0x000fe40003f0f018 */
[----:B------:R-:W-:Y:S02]  /*5c60*/  ISETP.NE.AND.EX P4, PT, R71, RZ, PT, P4 ;  /* 0x000000ff4700720c */ /* 0x000fe40003f85340 */
[----:B------:R-:W2:Y:S09]  /*5c70*/  @UP1 LDCU.64 UR4, c[0x0][0x888] ;  /* 0x00011100ff0417ac */ /* 0x000eb20008000a00 */
[----:B------:R-:W-:Y:S01]  /*5c80*/  @P0 PLOP3.LUT P1, PT, P3, PT, PT, 0x80, 0x8 ;  /* 0x000000000008081c */ /* 0x000fe20001f2f070 */
[----:B--2---:R-:W-:Y:S04]  /*5c90*/  @UP1 UISETP.NE.U32.AND UP0, UPT, UR4, URZ, UPT ;  /* 0x000000ff0400128c */ /* 0x004fe8000bf05070 */
[----:B------:R-:W-:Y:S04]  /*5ca0*/  @UP1 UISETP.NE.AND.EX UP0, UPT, UR5, URZ, UPT, UP0 ;  /* 0x000000ff0500128c */ /* 0x000fe8000bf05300 */
[----:B------:R-:W-:Y:S01]  /*5cb0*/  @UP1 USEL UR4, URZ, 0xffffffff, UP0 ;  /* 0xffffffffff041887 */ /* 0x000fe20008000000 */
[----:B------:R-:W-:Y:S11]  /*5cc0*/  @!P3 BRA `(.L_x_99) ;  /* 0x000000000030b947 */ /* 0x000ff60003800000 */
[----:B------:R-:W-:Y:S01]  /*5cd0*/  ISETP.NE.U32.AND P2, PT, R72, RZ, PT ;  /* 0x000000ff4800720c */ /* 0x000fe20003f45070 */
[----:B------:R-:W2:Y:S01]  /*5ce0*/  LDCU.64 UR6, c[0x0][0x358] ;  /* 0x00006b00ff0677ac */ /* 0x000ea20008000a00 */
[----:B------:R-:W-:Y:S02]  /*5cf0*/  IMAD.MOV.U32 R79, RZ, RZ, 0x1 ;  /* 0x00000001ff4f7424 */ /* 0x000fe400078e00ff */
[----:B------:R-:W-:Y:S11]  /*5d00*/  ISETP.NE.AND.EX P2, PT, R73, RZ, PT, P2 ;  /* 0x000000ff4900720c */ /* 0x000ff60003f45320 */
[----:B------:R-:W-:Y:S02]  /*5d10*/  @!UPT UIADD3 URZ, UPT, UPT, URZ, URZ, URZ ;  /* 0x000000fffffff290 */ /* 0x000fe4000fffe0ff */
[----:B------:R-:W3:Y:S01]  /*5d20*/  @P2 LDC.64 R2, c[0x0][0x888] ;  /* 0x00022200ff022b82 */ /* 0x000ee20000000a00 */
[----:B-1----:R-:W-:Y:S04]  /*5d30*/  @P2 IMAD R0, R74, UR36, RZ ;  /* 0x000000244a002c24 */ /* 0x002fe8000f8e02ff */
[----:B---3--:R-:W-:Y:S04]  /*5d40*/  @P2 IMAD.WIDE R2, R0, 0x4, R2 ;  /* 0x0000000400022825 */ /* 0x008fe800078e0202 */
[----:B------:R-:W-:Y:S01]  /*5d50*/  HFMA2 R0, -RZ, RZ, 0, 5.9604644775390625e-08 ;  /* 0x00000001ff007431 */ /* 0x000fe200000001ff */
[----:B--2--5:R2:W5:Y:S04]  /*5d60*/  @P2 LDG.E R39, desc[UR6][R2.64] ;  /* 0x0000000602272981 */ /* 0x024568000c1e1900 */
[----:B------:R-:W-:Y:S01]  /*5d70*/  @!P2 PRMT R79, R0, 0x7610, R79 ;  /* 0x00007610004fa816 */ /* 0x000fe2000000004f */
[----:B--2---:R-:W3:Y:S06]  /*5d80*/  @!P2 LDC R39, c[0x0][0x880] ;  /* 0x00022000ff27ab82 */ /* 0x004eec0000000800 */
.L_x_99:
[----:B------:R-:W-:Y:S05]  /*5d90*/  @!P4 BRA `(.L_x_100) ;  /* 0x000000000024c947 */ /* 0x000fea0003800000 */
[----:B------:R-:W-:Y:S01]  /*5da0*/  ISETP.NE.U32.AND P2, PT, R68, RZ, PT ;  /* 0x000000ff4400720c */ /* 0x000fe20003f45070 */
[----:B------:R-:W2:Y:S03]  /*5db0*/  LDCU.64 UR6, c[0x0][0x358] ;  /* 0x00006b00ff0677ac */ /* 0x000ea60008000a00 */
[----:B------:R-:W-:Y:S11]  /*5dc0*/  ISETP.NE.AND.EX P2, PT, R69, RZ, PT, P2 ;  /* 0x000000ff4500720c */ /* 0x000ff60003f45320 */
[----:B------:R-:W-:Y:S02]  /*5dd0*/  @!UPT UIADD3 URZ, UPT, UPT, URZ, URZ, URZ ;  /* 0x000000fffffff290 */ /* 0x000fe4000fffe0ff */
[----:B------:R-:W4:Y:S01]  /*5de0*/  @P2 LDC.64 R2, c[0x0][0x8a8] ;  /* 0x00022a00ff022b82 */ /* 0x000f220000000a00 */
[----:B-1----:R-:W-:Y:S04]  /*5df0*/  @P2 IMAD R0, R70, UR36, RZ ;  /* 0x0000002446002c24 */ /* 0x002fe8000f8e02ff */
[----:B----4-:R-:W-:Y:S05]  /*5e00*/  @P2 IMAD.WIDE R2, R0, 0x4, R2 ;  /* 0x0000000400022825 */ /* 0x010fea00078e0202 */
[----:B--2--5:R2:W5:Y:S02]  /*5e10*/  @P2 LDG.E R38, desc[UR6][R2.64] ;  /* 0x0000000602262981 */ /* 0x024564000c1e1900 */
[----:B--2---:R-:W4:Y:S02]  /*5e20*/  @!P2 LDC R38, c[0x0][0x8a0] ;  /* 0x00022800ff26ab82 */ /* 0x004f240000000800 */
.L_x_100:
[----:B---3-5:R-:W-:Y:S01]  /*5e30*/  @P0 FSETP.NEU.AND P4, PT, R39, RZ, PT ;  /* 0x000000ff2700020b */ /* 0x028fe20003f8d000 */
[----:B-1----:R-:W-:Y:S01]  /*5e40*/  IMAD.U32 R0, RZ, RZ, UR4 ;  /* 0x00000004ff007e24 */ /* 0x002fe2000f8e00ff */
[----:B------:R-:W-:Y:S01]  /*5e50*/  @P0 LOP3.LUT P2, RZ, R79, 0xff, RZ, 0xc0, !PT ;  /* 0x000000ff4fff0812 */ /* 0x000fe2000784c0ff */
[----:B------:R-:W-:Y:S01]  /*5e60*/  BSSY B1, `(.L_x_101) ;  /* 0x0000039000017945 */ /* 0x000fe20003800000 */
[----:B------:R-:W-:Y:S02]  /*5e70*/  @P0 SEL R2, RZ, 0xffffffff, P4 ;  /* 0xffffffffff020807 */ /* 0x000fe40002000000 */
[----:B------:R-:W-:Y:S02]  /*5e80*/  CS2R R66, SRZ ;  /* 0x0000000000427805 */ /* 0x000fe4000001ff00 */
[----:B------:R-:W-:Y:S02]  /*5e90*/  LEA R22, R36, UR44, 0x3 ;  /* 0x0000002c24167c11 */ /* 0x000fe4000f8e18ff */
[----:B------:R-:W-:Y:S02]  /*5ea0*/  CS2R R64, SRZ ;  /* 0x0000000000407805 */ /* 0x000fe4000001ff00 */
[----:B------:R-:W-:Y:S02]  /*5eb0*/  @P1 SEL R2, R0, R2, !P2 ;  /* 0x0000000200021207 */ /* 0x000fe40005000000 */
[----:B------:R-:W-:Y:S02]  /*5ec0*/  CS2R R18, SRZ ;  /* 0x0000000000127805 */ /* 0x000fe4000001ff00 */
[----:B------:R-:W-:Y:S02]  /*5ed0*/  SHF.L.U32 R3, R84, 0x1f, RZ ;  /* 0x0000001f54037819 */ /* 0x000fe400000006ff */
[----:B------:R-:W-:Y:S02]  /*5ee0*/  CS2R R16, SRZ ;  /* 0x0000000000107805 */ /* 0x000fe4000001ff00 */
[----:B------:R-:W-:Y:S02]  /*5ef0*/  @P0 LOP3.LUT R2, R2, 0x1, RZ, 0xc0, !PT ;  /* 0x0000000102020812 */ /* 0x000fe400078ec0ff */
[----:B------:R-:W-:Y:S02]  /*5f00*/  PLOP3.LUT P5, PT, PT, PT, PT, 0x8, 0x80 ;  /* 0x000000000080781c */ /* 0x000fe40003fae170 */
[----:B------:R-:W-:Y:S02]  /*5f10*/  ISETP.NE.U32.OR P1, PT, R2, 0x1, !P0 ;  /* 0x000000010200780c */ /* 0x000fe40004725470 */
[----:B------:R-:W-:Y:S11]  /*5f20*/  LEA.HI R2, R36, R36, RZ, 0x1 ;  /* 0x0000002424027211 */ /* 0x000ff600078f08ff */
[----:B------:R-:W-:Y:S04]  /*5f30*/  @P1 SHF.L.U32 R0, R82, 0x1f, RZ ;  /* 0x0000001f52001819 */ /* 0x000fe800000006ff */
[----:B------:R1:W2:Y:S01]  /*5f40*/  @P1 SYNCS.PHASECHK.TRANS64.TRYWAIT P0, [UR44+0xd0], R0 ;  /* 0x0000d000ff0015a7 */ /* 0x0002a2000800112c */
[----:B------:R3:W3:Y:S01]  /*5f50*/  SYNCS.PHASECHK.TRANS64.TRYWAIT P4, [R22+URZ+0x110], R3 ;  /* 0x00011003160075a7 */ /* 0x0006e200080811ff */
[C---:B-1----:R-:W-:Y:S01]  /*5f60*/  IMAD.SHL.U32 R0, R2.reuse, 0x20, RZ ;  /* 0x0000002002007824 */ /* 0x042fe200078e00ff */
[----:B------:R-:W-:Y:S04]  /*5f70*/  LOP3.LUT R2, R2, 0xffe, RZ, 0xc0, !PT ;  /* 0x00000ffe02027812 */ /* 0x000fe800078ec0ff */
[----:B------:R-:W-:Y:S01]  /*5f80*/  LOP3.LUT R0, R0, 0xffffffc0, RZ, 0xc0, !PT ;  /* 0xffffffc000007812 */ /* 0x000fe200078ec0ff */
[----:B------:R-:W-:Y:S04]  /*5f90*/  IMAD.IADD R2, R36, 0x1, -R2 ;  /* 0x0000000124027824 */ /* 0x000fe800078e0a02 */
[----:B------:R-:W-:Y:S04]  /*5fa0*/  IMAD.IADD R0, R37, 0x1, R0 ;  /* 0x0000000125007824 */ /* 0x000fe800078e0200 */
[----:B------:R-:W-:Y:S01]  /*5fb0*/  IMAD R2, R2, 0x100000, R0 ;  /* 0x0010000002027824 */ /* 0x000fe200078e0200 */
[----:B--2---:R-:W-:Y:S01]  /*5fc0*/  @P1 PLOP3.LUT P5, PT, P0, PT, PT, 0x8, 0x80 ;  /* 0x000000000080181c */ /* 0x004fe200007ae170 */
[----:B------:R-:W-:Y:S01]  /*5fd0*/  @!UPT UIADD3 URZ, UPT, UPT, URZ, URZ, URZ ;  /* 0x000000fffffff290 */ /* 0x000fe2000fffe0ff */
[----:B---3--:R-:W-:Y:S11]  /*5fe0*/  @!P1 BRA `(.L_x_102) ;  /* 0x0000000000809947 */ /* 0x008ff60003800000 */
[----:B------:R-:W-:Y:S01]  /*5ff0*/  ISETP.NE.U32.AND P0, PT, RZ, UR58, PT ;  /* 0x0000003aff007c0c */ /* 0x000fe2000bf05070 */
[----:B------:R-:W-:Y:S01]  /*6000*/  BSSY B0, `(.L_x_103) ;  /* 0x0000012000007945 */ /* 0x000fe20003800000 */
[----:B------:R-:W-:Y:S02]  /*6010*/  FSETP.NEU.AND P2, PT, R39, RZ, PT ;  /* 0x000000ff2700720b */ /* 0x000fe40003f4d000 */
[----:B------:R-:W-:Y:S02]  /*6020*/  CS2R R18, SRZ ;  /* 0x0000000000127805 */ /* 0x000fe4000001ff00 */
[----:B------:R-:W-:Y:S02]  /*6030*/  ISETP.NE.AND.EX P0, PT, RZ, UR59, PT, P0 ;  /* 0x0000003bff007c0c */ /* 0x000fe4000bf05300 */
[----:B------:R-:W-:Y:S02]  /*6040*/  CS2R R16, SRZ ;  /* 0x0000000000107805 */ /* 0x000fe4000001ff00 */
[----:B------:R-:W-:Y:S02]  /*6050*/  LOP3.LUT P1, RZ, R79, 0xff, RZ, 0xc0, !PT ;  /* 0x000000ff4fff7812 */ /* 0x000fe4000782c0ff */
[----:B------:R-:W-:Y:S02]  /*6060*/  CS2R R66, SRZ ;  /* 0x0000000000427805 */ /* 0x000fe4000001ff00 */
[----:B------:R-:W-:Y:S02]  /*6070*/  SEL R0, RZ, 0xffffffff, P2 ;  /* 0xffffffffff007807 */ /* 0x000fe40001000000 */
[----:B------:R-:W-:Y:S02]  /*6080*/  CS2R R64, SRZ ;  /* 0x0000000000407805 */ /* 0x000fe4000001ff00 */
[----:B------:R-:W-:Y:S04]  /*6090*/  SEL R4, RZ, 0xffffffff, P0 ;  /* 0xffffffffff047807 */ /* 0x000fe80000000000 */
[----:B------:R-:W-:Y:S04]  /*60a0*/  @P3 SEL R0, R4, R0, !P1 ;  /* 0x0000000004003207 */ /* 0x000fe80004800000 */
[----:B------:R-:W-:Y:S04]  /*60b0*/  LOP3.LUT R0, R0, 0x1, RZ, 0xc0, !PT ;  /* 0x0000000100007812 */ /* 0x000fe800078ec0ff */
[----:B------:R-:W-:Y:S01]  /*60c0*/  ISETP.NE.U32.AND P0, PT, R0, 0x1, PT ;  /* 0x000000010000780c */ /* 0x000fe20003f05070 */
[----:B------:R-:W-:Y:S01]  /*60d0*/  @!UPT UIADD3 URZ, UPT, UPT, URZ, URZ, URZ ;  /* 0x000000fffffff290 */ /* 0x000fe2000fffe0ff */
[----:B------:R-:W-:Y:S11]  /*60e0*/  @!P5 BRA `(.L_x_104) ;  /* 0x00000000000cd947 */ /* 0x000ff60003800000 */
[----:B------:R-:W-:Y:S04]  /*60f0*/  SHF.L.U32 R4, R82, 0x1f, RZ ;  /* 0x0000001f52047819 */ /* 0x000fe800000006ff */
[----:B------:R-:W1:Y:S02]  /*6100*/  SYNCS.PHASECHK.TRANS64.TRYWAIT P1, [UR44+0xd0], R4 ;  /* 0x0000d004ff0075a7 */ /* 0x000e64000802112c */
[----:B-1----:R-:W-:Y:S05]  /*6110*/  @!P1 BRA `(.L_x_105) ;  /* 0x0000001800289947 */ /* 0x002fea0003800000 */
.L_x_104:
[----:B------:R-:W-:Y:S05]  /*6120*/  BSYNC B0 ;  /* 0x0000000000007941 */ /* 0x000fea0003800000 */
.L_x_103:
[----:B------:R2:W3:Y:S01]  /*6130*/  @P0 LDS.128 R16, [R78+UR44+0x200] ;  /* 0x0002002c4e100984 */ /* 0x0004e20008000c00 */
[----:B------:R-:W-:Y:S01]  /*6140*/  UIADD3 UR4, UPT, UPT, UR44, 0xd8, URZ ;  /* 0x000000d82c047890 */ /* 0x000fe2000fffe0ff */
[----:B------:R-:W-:Y:S02]  /*6150*/  LOP3.LUT R82, R82, 0x1, RZ, 0x3c, !PT ;  /* 0x0000000152527812 */ /* 0x000fe400078e3cff */
[----:B------:R2:W1:Y:S01]  /*6160*/  @P0 LDS.128 R64, [R77+0x10] ;  /* 0x000010004d400984 */ /* 0x0004620000000c00 */
[----:B------:R-:W-:Y:S01]  /*6170*/  UPRMT UR4, UR48, 0x654, UR4 ;  /* 0x0000065430047896 */ /* 0x000fe20008000004 */
[----:B------:R-:W-:Y:S01]  /*6180*/  @!PT LDS RZ, [RZ] ;  /* 0x00000000fffff984 */ /* 0x000fe20000000800 */
[----:B------:R-:W-:Y:S01]  /*6190*/  @!PT LDS RZ, [RZ] ;  /* 0x00000000fffff984 */ /* 0x000fe20000000800 */
[----:B------:R-:W-:Y:S01]  /*61a0*/  @!PT LDS RZ, [RZ] ;  /* 0x00000000fffff984 */ /* 0x000fe20000000800 */
[----:B------:R-:W-:Y:S01]  /*61b0*/  @!PT LDS RZ, [RZ] ;  /* 0x00000000fffff984 */ /* 0x000fe20000000800 */
[----:B------:R5:W-:Y:S06]  /*61c0*/  MEMBAR.ALL.CTA ;  /* 0x0000000000007992 */ /* 0x000bec0000008000 */
[----:B-----5:R-:W5:Y:S02]  /*61d0*/  FENCE.VIEW.ASYNC.S ;  /* 0x00000000000073c6 */ /* 0x020f640000000000 */
[----:B-----5:R-:W-:Y:S03]  /*61e0*/  SYNCS.ARRIVE.TRANS64.RED.A1T0 RZ, [UR4], RZ ;  /* 0x000000ffffff79a7 */ /* 0x020fe60008100404 */
.L_x_102:
[----:B------:R-:W-:Y:S05]  /*61f0*/  BSYNC B1 ;  /* 0x0000000000017941 */ /* 0x000fea0003800000 */
.L_x_101:
[----:B-1----:R-:W-:Y:S04]  /*6200*/  SHF.R.U32.HI R0, RZ, 0x15, R2 ;  /* 0x00000015ff007819 */ /* 0x002fe80000011602 */
[----:B------:R-:W-:Y:S01]  /*6210*/  LOP3.LUT P0, RZ, R0, 0x3, R80, 0x48, !PT ;  /* 0x0000000300ff7812 */ /* 0x000fe20007804850 */
[----:B------:R-:W-:Y:S01]  /*6220*/  @!UPT UIADD3 URZ, UPT, UPT, URZ, URZ, URZ ;  /* 0x000000fffffff290 */ /* 0x000fe2000fffe0ff */
[----:B------:R-:W-:Y:S11]  /*6230*/  @P4 BRA `(.L_x_106) ;  /* 0x0000000000084947 */ /* 0x000ff60003800000 */
[----:B------:R-:W1:Y:S02]  /*6240*/  SYNCS.PHASECHK.TRANS64.TRYWAIT P1, [R22+URZ+0x110], R3 ;  /* 0x00011003160075a7 */ /* 0x000e6400080211ff */
[----:B-1----:R-:W-:Y:S05]  /*6250*/  @!P1 BRA `(.L_x_107) ;  /* 0x0000001400f09947 */ /* 0x002fea0003800000 */
.L_x_106:
[----:B------:R-:W-:Y:S05]  /*6260*/  @!P0 BRA `(.L_x_108) ;  /* 0x0000000000408947 */ /* 0x000fea0003800000 */
[----:B------:R-:W1:Y:S01]  /*6270*/  LDCU.64 UR8, c[0x4][0x70] ;  /* 0x01000e00ff0877ac */ /* 0x000e620008000a00 */
[----:B------:R-:W-:Y:S01]  /*6280*/  MOV R15, 0x0 ;  /* 0x00000000000f7802 */ /* 0x000fe20000000f00 */
[----:B------:R-:W-:Y:S02]  /*6290*/  HFMA2 R12, -RZ, RZ, 0, 5.9604644775390625e-08 ;  /* 0x00000001ff0c7431 */ /* 0x000fe400000001ff */
[----:B------:R-:W-:Y:S02]  /*62a0*/  IMAD.MOV.U32 R8, RZ, RZ, 0x192 ;  /* 0x00000192ff087424 */ /* 0x000fe400078e00ff */
[----:B------:R-:W-:Y:S01]  /*62b0*/  IMAD.MOV.U32 R13, RZ, RZ, RZ ;  /* 0x000000ffff0d7224 */ /* 0x000fe200078e00ff */
[----:B------:R-:W5:Y:S01]  /*62c0*/  LDCU.64 UR6, c[0x4][0x78] ;  /* 0x01000f00ff0677ac */ /* 0x000f620008000a00 */
[----:B------:R-:W2:Y:S01]  /*62d0*/  LDC.64 R14, c[0x4][R15] ;  /* 0x010000000f0e7b82 */ /* 0x000ea20000000a00 */
[----:B------:R-:W3:Y:S01]  /*62e0*/  LDCU.64 UR4, c[0x4][0x10] ;  /* 0x01000200ff0477ac */ /* 0x000ee20008000a00 */
[----:B-1----:R-:W-:Y:S01]  /*62f0*/  MOV R5, UR9 ;  /* 0x0000000900057c02 */ /* 0x002fe20008000f00 */
[----:B------:R-:W-:Y:S01]  /*6300*/  IMAD.U32 R4, RZ, RZ, UR8 ;  /* 0x00000008ff047e24 */ /* 0x000fe2000f8e00ff */
[----:B-----5:R-:W-:Y:S01]  /*6310*/  MOV R7, UR7 ;  /* 0x0000000700077c02 */ /* 0x020fe20008000f00 */
[----:B------:R-:W-:Y:S01]  /*6320*/  IMAD.U32 R6, RZ, RZ, UR6 ;  /* 0x00000006ff067e24 */ /* 0x000fe2000f8e00ff */
[----:B---3--:R-:W-:Y:S01]  /*6330*/  MOV R11, UR5 ;  /* 0x00000005000b7c02 */ /* 0x008fe20008000f00 */
[----:B------:R-:W-:Y:S02]  /*6340*/  IMAD.U32 R10, RZ, RZ, UR4 ;  /* 0x00000004ff0a7e24 */ /* 0x000fe4000f8e00ff */
[----:B------:R-:W-:Y:S07]  /*6350*/  LEPC R20, `(.L_x_108) ;  /* 0x000000001014794e */ /* 0x000fee0000000000 */
[----:B--2-4-:R-:W-:Y:S05]  /*6360*/  CALL.ABS.NOINC R14 ;  /* 0x000000000e007343 */ /* 0x014fea0003c00000 */
.L_x_108:
[----:B------:R-:W-:Y:S01]  /*6370*/  LOP3.LUT P0, RZ, R76, 0x60, RZ, 0xc0, !PT ;  /* 0x000000604cff7812 */ /* 0x000fe2000780c0ff */
[----:B------:R-:W-:Y:S05]  /*6380*/  WARPSYNC.ALL ;  /* 0x0000000000007948 */ /* 0x000fea0003800000 */
[----:B------:R-:W-:Y:S01]  /*6390*/  R2UR UR4, R2 ;  /* 0x00000000020472ca */ /* 0x000fe200000e0000 */
[----:B------:R-:W-:Y:S01]  /*63a0*/  BSSY.RECONVERGENT B0, `(.L_x_109) ;  /* 0x000009f000007945 */ /* 0x000fe20003800200 */
[-C--:B---3--:R-:W-:Y:S02]  /*63b0*/  F2FP.F16.E4M3.UNPACK_B R2, R16.reuse ;  /* 0x00000010ff02723e */ /* 0x088fe400020006ff */
[----:B------:R-:W-:Y:S02]  /*63c0*/  F2FP.F16.E4M3.UNPACK_B R16, R16.H1 ;  /* 0x00000010ff10723e */ /* 0x000fe400030006ff */
[----:B------:R-:W-:Y:S01]  /*63d0*/  R2UR UR5, R22 ;  /* 0x00000000160572ca */ /* 0x000fe200000e0000 */
[----:B------:R-:W-:Y:S01]  /*63e0*/  HADD2.F32 R0, -RZ, R2.H0_H0 ;  /* 0x20000002ff007230 */ /* 0x000fe20000004100 */
[-C--:B------:R-:W-:Y:S01]  /*63f0*/  F2FP.F16.E4M3.UNPACK_B R42, R17.reuse ;  /* 0x00000011ff2a723e */ /* 0x080fe200020006ff */
[--C-:B------:R-:W-:Y:S01]  /*6400*/  HADD2.F32 R3, -RZ, R16.reuse.H0_H0 ;  /* 0x20000010ff037230 */ /* 0x100fe20000004100 */
[----:B------:R-:W-:Y:S01]  /*6410*/  F2FP.F16.E4M3.UNPACK_B R44, R17.H1 ;  /* 0x00000011ff2c723e */ /* 0x000fe200030006ff */
[----:B------:R-:W-:Y:S01]  /*6420*/  HADD2.F32 R40, -RZ, R16.H1_H1 ;  /* 0x30000010ff287230 */ /* 0x000fe20000004100 */
[-C--:B------:R-:W-:Y:S01]  /*6430*/  F2FP.F16.E4M3.UNPACK_B R46, R18.reuse ;  /* 0x00000012ff2e723e */ /* 0x080fe200020006ff */
[----:B------:R-:W-:Y:S01]  /*6440*/  HADD2.F32 R2, -RZ, R2.H1_H1 ;  /* 0x30000002ff027230 */ /* 0x000fe20000004100 */
[----:B------:R-:W-:Y:S01]  /*6450*/  F2FP.F16.E4M3.UNPACK_B R48, R18.H1 ;  /* 0x00000012ff30723e */ /* 0x000fe200030006ff */
[--C-:B------:R-:W-:Y:S01]  /*6460*/  HADD2.F32 R41, -RZ, R42.reuse.H0_H0 ;  /* 0x2000002aff297230 */ /* 0x100fe20000004100 */
[-C--:B------:R-:W-:Y:S01]  /*6470*/  F2FP.F16.E4M3.UNPACK_B R50, R19.reuse ;  /* 0x00000013ff32723e */ /* 0x080fe200020006ff */
[----:B------:R-:W-:Y:S01]  /*6480*/  HADD2.F32 R42, -RZ, R42.H1_H1 ;  /* 0x3000002aff2a7230 */ /* 0x000fe20000004100 */
[----:B------:R-:W-:Y:S01]  /*6490*/  F2FP.F16.E4M3.UNPACK_B R52, R19.H1 ;  /* 0x00000013ff34723e */ /* 0x000fe200030006ff */
[----:B------:R-:W-:Y:S01]  /*64a0*/  HADD2.F32 R43, -RZ, R44.H0_H0 ;  /* 0x2000002cff2b7230 */ /* 0x000fe20000004100 */
[----:B------:R-:W-:Y:S01]  /*64b0*/  LDTM.16dp32bit_t0_t15.x32 R4, tmem[UR4] ;  /* 0x00000004000479ee */ /* 0x000fe20008a80000 */
[----:B------:R-:W1:Y:S01]  /*64c0*/  LDTM.16dp32bit_t16_t31.x32 R4, tmem[UR4+0x20] ;  /* 0x00002004000479ee */ /* 0x000e620008aa0000 */
[----:B------:R-:W-:Y:S01]  /*64d0*/  NOP ;  /* 0x0000000000007918 */ /* 0x000fe20000000000 */
[----:B------:R-:W-:Y:S01]  /*64e0*/  UIADD3 UR4, UPT, UPT, UR5, 0x130, URZ ;  /* 0x0000013005047890 */ /* 0x000fe2000fffe0ff */
[--C-:B------:R-:W-:Y:S01]  /*64f0*/  HADD2.F32 R45, -RZ, R46.reuse.H0_H0 ;  /* 0x2000002eff2d7230 */ /* 0x100fe20000004100 */
[----:B------:R-:W-:Y:S01]  /*6500*/  F2FP.F16.E4M3.UNPACK_B R54, R64 ;  /* 0x00000040ff36723e */ /* 0x000fe200020006ff */
[----:B------:R-:W-:Y:S01]  /*6510*/  HADD2.F32 R46, -RZ, R46.H1_H1 ;  /* 0x3000002eff2e7230 */ /* 0x000fe20000004100 */
[----:B------:R-:W-:Y:S01]  /*6520*/  UPRMT UR4, UR48, 0x654, UR4 ;  /* 0x0000065430047896 */ /* 0x000fe20008000004 */
[--C-:B------:R-:W-:Y:S01]  /*6530*/  HADD2.F32 R49, -RZ, R50.reuse.H0_H0 ;  /* 0x20000032ff317230 */ /* 0x100fe20000004100 */
[-C--:B------:R-:W-:Y:S01]  /*6540*/  F2FP.F16.E4M3.UNPACK_B R58, R65.reuse ;  /* 0x00000041ff3a723e */ /* 0x080fe200020006ff */
[----:B------:R-:W-:Y:S01]  /*6550*/  HADD2.F32 R50, -RZ, R50.H1_H1 ;  /* 0x30000032ff327230 */ /* 0x000fe20000004100 */
[----:B------:R-:W-:Y:S01]  /*6560*/  F2FP.F16.E4M3.UNPACK_B R62, R66 ;  /* 0x00000042ff3e723e */ /* 0x000fe200020006ff */
[--C-:B------:R-:W-:Y:S01]  /*6570*/  HADD2.F32 R53, -RZ, R54.reuse.H0_H0 ;  /* 0x20000036ff357230 */ /* 0x100fe20000004100 */
[----:B------:R-:W-:Y:S01]  /*6580*/  F2FP.F16.E4M3.UNPACK_B R56, R64.H1 ;  /* 0x00000040ff38723e */ /* 0x000fe200030006ff */
[----:B------:R-:W-:Y:S01]  /*6590*/  HADD2.F32 R54, -RZ, R54.H1_H1 ;  /* 0x30000036ff367230 */ /* 0x000fe20000004100 */
[----:B------:R-:W-:Y:S01]  /*65a0*/  F2FP.F16.E4M3.UNPACK_B R60, R65.H1 ;  /* 0x00000041ff3c723e */ /* 0x000fe200030006ff */
[----:B-1----:R-:W-:Y:S01]  /*65b0*/  SYNCS.ARRIVE.TRANS64.RED.A1T0 RZ, [UR4], RZ ;  /* 0x000000ffffff79a7 */ /* 0x002fe20008100404 */
[--C-:B------:R-:W-:Y:S01]  /*65c0*/  HADD2.F32 R57, -RZ, R58.reuse.H0_H0 ;  /* 0x2000003aff397230 */ /* 0x100fe20000004100 */
[-C--:B------:R-:W-:Y:S01]  /*65d0*/  F2FP.F16.E4M3.UNPACK_B R65, R67.reuse ;  /* 0x00000043ff41723e */ /* 0x080fe200020006ff */
[----:B------:R-:W-:Y:S01]  /*65e0*/  HADD2.F32 R58, -RZ, R58.H1_H1 ;  /* 0x3000003aff3a7230 */ /* 0x000fe20000004100 */
[----:B------:R-:W-:Y:S01]  /*65f0*/  F2FP.F16.E4M3.UNPACK_B R64, R66.H1 ;  /* 0x00000042ff40723e */ /* 0x000fe200030006ff */
[--C-:B------:R-:W-:Y:S01]  /*6600*/  HADD2.F32 R61, -RZ, R62.reuse.H0_H0 ;  /* 0x2000003eff3d7230 */ /* 0x100fe20000004100 */
[----:B------:R-:W-:Y:S01]  /*6610*/  F2FP.F16.E4M3.UNPACK_B R67, R67.H1 ;  /* 0x00000043ff43723e */ /* 0x000fe200030006ff */
[----:B------:R-:W-:Y:S01]  /*6620*/  HADD2.F32 R62, -RZ, R62.H1_H1 ;  /* 0x3000003eff3e7230 */ /* 0x000fe20000004100 */
[----:B------:R-:W-:Y:S01]  /*6630*/  IADD3 R36, PT, PT, R36, 0x1, RZ ;  /* 0x0000000124247810 */ /* 0x000fe20007ffe0ff */
[C---:B----4-:R-:W-:Y:S01]  /*6640*/  FMUL R4, R38.reuse, R4 ;  /* 0x0000000426047220 */ /* 0x050fe20000400000 */
[C---:B------:R-:W-:Y:S01]  /*6650*/  FMUL R5, R38.reuse, R5 ;  /* 0x0000000526057220 */ /* 0x040fe20000400000 */
[C---:B------:R-:W-:Y:S01]  /*6660*/  FMUL R8, R38.reuse, R8 ;  /* 0x0000000826087220 */ /* 0x040fe20000400000 */
[C---:B------:R-:W-:Y:S01]  /*6670*/  FMUL R9, R38.reuse, R9 ;  /* 0x0000000926097220 */ /* 0x040fe20000400000 */
[C---:B------:R-:W-:Y:S01]  /*6680*/  FFMA R4, R39.reuse, R0, R4 ;  /* 0x0000000027047223 */ /* 0x040fe20000000004 */
[C---:B------:R-:W-:Y:S01]  /*6690*/  FFMA R5, R39.reuse, R2, R5 ;  /* 0x0000000227057223 */ /* 0x040fe20000000005 */
[C---:B------:R-:W-:Y:S01]  /*66a0*/  FMUL R12, R38.reuse, R12 ;  /* 0x0000000c260c7220 */ /* 0x040fe20000400000 */
        /* <DEDUP_REMOVED lines=10> */
[----:B------:R-:W-:Y:S02]  /*6750*/  HADD2.F32 R44, -RZ, R44.H1_H1 ;  /* 0x3000002cff2c7230 */ /* 0x000fe40000004100 */
[C---:B------:R-:W-:Y:S01]  /*6760*/  FMUL R10, R38.reuse, R10 ;  /* 0x0000000a260a7220 */ /* 0x040fe20000400000 */
[C---:B------:R-:W-:Y:S01]  /*6770*/  FFMA R6, R39.reuse, R3, R6 ;  /* 0x0000000327067223 */ /* 0x040fe20000000006 */
[C---:B------:R-:W-:Y:S01]  /*6780*/  FFMA R7, R39.reuse, R40, R7 ;  /* 0x0000002827077223 */ /* 0x040fe20000000007 */
[C---:B------:R-:W-:Y:S01]  /*6790*/  FFMA R8, R39.reuse, R41, R8 ;  /* 0x0000002927087223 */ /* 0x040fe20000000008 */
[C---:B------:R-:W-:Y:S01]  /*67a0*/  FFMA R9, R39.reuse, R42, R9 ;  /* 0x0000002a27097223 */ /* 0x040fe20000000009 */
[----:B------:R-:W-:Y:S01]  /*67b0*/  FFMA R10, R39, R43, R10 ;  /* 0x0000002b270a7223 */ /* 0x000fe2000000000a */
[--C-:B------:R-:W-:Y:S01]  /*67c0*/  HADD2.F32 R40, -RZ, R65.reuse.H0_H0 ;  /* 0x20000041ff287230 */ /* 0x100fe20000004100 */
[----:B------:R-:W-:Y:S01]  /*67d0*/  F2FP.SATFINITE.E4M3.F32.PACK_AB_MERGE_C R86, R7, R6, RZ ;  /* 0x000000060756723e */ /* 0x000fe200048070ff */
[C---:B------:R-:W-:Y:S01]  /*67e0*/  FMUL R7, R38.reuse, R24 ;  /* 0x0000001826077220 */ /* 0x040fe20000400000 */
[C---:B------:R-:W-:Y:S01]  /*67f0*/  FMUL R24, R38.reuse, R29 ;  /* 0x0000001d26187220 */ /* 0x040fe20000400000 */
[C---:B------:R-:W-:Y:S01]  /*6800*/  FMUL R29, R38.reuse, R34 ;  /* 0x00000022261d7220 */ /* 0x040fe20000400000 */
[----:B------:R-:W-:Y:S02]  /*6810*/  HADD2.F32 R65, -RZ, R65.H1_H1 ;  /* 0x30000041ff417230 */ /* 0x000fe40000004100 */
[C---:B------:R-:W-:Y:S01]  /*6820*/  FMUL R11, R38.reuse, R11 ;  /* 0x0000000b260b7220 */ /* 0x040fe20000400000 */
[--C-:B------:R-:W-:Y:S02]  /*6830*/  HADD2.F32 R47, -RZ, R48.reuse.H0_H0 ;  /* 0x20000030ff2f7230 */ /* 0x100fe40000004100 */
[C---:B------:R-:W-:Y:S01]  /*6840*/  FMUL R14, R38.reuse, R14 ;  /* 0x0000000e260e7220 */ /* 0x040fe20000400000 */
[----:B------:R-:W-:Y:S02]  /*6850*/  HADD2.F32 R48, -RZ, R48.H1_H1 ;  /* 0x30000030ff307230 */ /* 0x000fe40000004100 */
[C---:B------:R-:W-:Y:S01]  /*6860*/  FFMA R11, R39.reuse, R44, R11 ;  /* 0x0000002c270b7223 */ /* 0x040fe2000000000b */
[C---:B------:R-:W-:Y:S01]  /*6870*/  FFMA R12, R39.reuse, R45, R12 ;  /* 0x0000002d270c7223 */ /* 0x040fe2000000000c */
[C---:B------:R-:W-:Y:S01]  /*6880*/  FFMA R13, R39.reuse, R46, R13 ;  /* 0x0000002e270d7223 */ /* 0x040fe2000000000d */
[----:B------:R-:W-:Y:S01]  /*6890*/  FFMA R14, R39, R47, R14 ;  /* 0x0000002f270e7223 */ /* 0x000fe2000000000e */
[C---:B------:R-:W-:Y:S01]  /*68a0*/  FMUL R15, R38.reuse, R15 ;  /* 0x0000000f260f7220 */ /* 0x040fe20000400000 */
[--C-:B------:R-:W-:Y:S01]  /*68b0*/  HADD2.F32 R51, -RZ, R52.reuse.H0_H0 ;  /* 0x20000034ff337230 */ /* 0x100fe20000004100 */
[----:B------:R-:W-:Y:S01]  /*68c0*/  F2FP.SATFINITE.E4M3.F32.PACK_AB_MERGE_C R10, R11, R10, RZ ;  /* 0x0000000a0b0a723e */ /* 0x000fe200048070ff */
[----:B------:R-:W-:Y:S02]  /*68d0*/  HADD2.F32 R52, -RZ, R52.H1_H1 ;  /* 0x30000034ff347230 */ /* 0x000fe40000004100 */
[C---:B------:R-:W-:Y:S01]  /*68e0*/  FFMA R15, R39.reuse, R48, R15 ;  /* 0x00000030270f7223 */ /* 0x040fe2000000000f */
[C---:B------:R-:W-:Y:S01]  /*68f0*/  FFMA R16, R39.reuse, R49, R16 ;  /* 0x0000003127107223 */ /* 0x040fe20000000010 */
[C---:B------:R-:W-:Y:S01]  /*6900*/  FFMA R17, R39.reuse, R50, R17 ;  /* 0x0000003227117223 */ /* 0x040fe20000000011 */
[C---:B------:R-:W-:Y:S01]  /*6910*/  FMUL R18, R38.reuse, R18 ;  /* 0x0000001226127220 */ /* 0x040fe20000400000 */
[C---:B------:R-:W-:Y:S01]  /*6920*/  FMUL R19, R38.reuse, R19 ;  /* 0x0000001326137220 */ /* 0x040fe20000400000 */
[--C-:B------:R-:W-:Y:S02]  /*6930*/  HADD2.F32 R55, -RZ, R56.reuse.H0_H0 ;  /* 0x20000038ff377230 */ /* 0x100fe40000004100 */
[C---:B------:R-:W-:Y:S01]  /*6940*/  FMUL R3, R38.reuse, R22 ;  /* 0x0000001626037220 */ /* 0x040fe20000400000 */
[C---:B------:R-:W-:Y:S01]  /*6950*/  FFMA R18, R39.reuse, R51, R18 ;  /* 0x0000003327127223 */ /* 0x040fe20000000012 */
[----:B------:R-:W-:Y:S02]  /*6960*/  HADD2.F32 R56, -RZ, R56.H1_H1 ;  /* 0x30000038ff387230 */ /* 0x000fe40000004100 */
[C---:B------:R-:W-:Y:S01]  /*6970*/  FFMA R19, R39.reuse, R52, R19 ;  /* 0x0000003427137223 */ /* 0x040fe20000000013 */
[C---:B------:R-:W-:Y:S01]  /*6980*/  FMUL R6, R38.reuse, R23 ;  /* 0x0000001726067220 */ /* 0x040fe20000400000 */
[C---:B------:R-:W-:Y:S01]  /*6990*/  FFMA R0, R39.reuse, R53, R0 ;  /* 0x0000003527007223 */ /* 0x040fe20000000000 */
[C---:B------:R-:W-:Y:S01]  /*69a0*/  FFMA R2, R39.reuse, R54, R2 ;  /* 0x0000003627027223 */ /* 0x040fe20000000002 */
[--C-:B------:R-:W-:Y:S02]  /*69b0*/  HADD2.F32 R59, -RZ, R60.reuse.H0_H0 ;  /* 0x2000003cff3b7230 */ /* 0x100fe40000004100 */
[C---:B------:R-:W-:Y:S01]  /*69c0*/  FFMA R3, R39.reuse, R55, R3 ;  /* 0x0000003727037223 */ /* 0x040fe20000000003 */
[----:B------:R-:W-:Y:S02]  /*69d0*/  HADD2.F32 R60, -RZ, R60.H1_H1 ;  /* 0x3000003cff3c7230 */ /* 0x000fe40000004100 */
[C---:B------:R-:W-:Y:S01]  /*69e0*/  FMUL R21, R38.reuse, R26 ;  /* 0x0000001a26157220 */ /* 0x040fe20000400000 */
[C---:B------:R-:W-:Y:S01]  /*69f0*/  FMUL R22, R38.reuse, R27 ;  /* 0x0000001b26167220 */ /* 0x040fe20000400000 */
[C---:B------:R-:W-:Y:S01]  /*6a00*/  FFMA R6, R39.reuse, R56, R6 ;  /* 0x0000003827067223 */ /* 0x040fe20000000006 */
[C---:B------:R-:W-:Y:S01]  /*6a10*/  FFMA R7, R39.reuse, R57, R7 ;  /* 0x0000003927077223 */ /* 0x040fe20000000007 */
[C---:B------:R-:W-:Y:S01]  /*6a20*/  FMUL R23, R38.reuse, R28 ;  /* 0x0000001c26177220 */ /* 0x040fe20000400000 */
[C---:B------:R-:W-:Y:S01]  /*6a30*/  FFMA R20, R39.reuse, R58, R20 ;  /* 0x0000003a27147223 */ /* 0x040fe20000000014 */
[--C-:B------:R-:W-:Y:S02]  /*6a40*/  HADD2.F32 R63, -RZ, R64.reuse.H0_H0 ;  /* 0x20000040ff3f7230 */ /* 0x100fe40000004100 */
[C---:B------:R-:W-:Y:S01]  /*6a50*/  FFMA R21, R39.reuse, R59, R21 ;  /* 0x0000003b27157223 */ /* 0x040fe20000000015 */
[----:B------:R-:W-:Y:S02]  /*6a60*/  HADD2.F32 R64, -RZ, R64.H1_H1 ;  /* 0x30000040ff407230 */ /* 0x000fe40000004100 */
[C---:B------:R-:W-:Y:S01]  /*6a70*/  FFMA R22, R39.reuse, R60, R22 ;  /* 0x0000003c27167223 */ /* 0x040fe20000000016 */
[C---:B------:R-:W-:Y:S01]  /*6a80*/  FMUL R26, R38.reuse, R31 ;  /* 0x0000001f261a7220 */ /* 0x040fe20000400000 */
[C---:B------:R-:W-:Y:S01]  /*6a90*/  FMUL R27, R38.reuse, R32 ;  /* 0x00000020261b7220 */ /* 0x040fe20000400000 */
[C---:B------:R-:W-:Y:S01]  /*6aa0*/  FFMA R23, R39.reuse, R61, R23 ;  /* 0x0000003d27177223 */ /* 0x040fe20000000017 */
[----:B------:R-:W-:Y:S01]  /*6ab0*/  FMUL R28, R38, R33 ;  /* 0x00000021261c7220 */ /* 0x000fe20000400000 */
[C---:B------:R-:W-:Y:S01]  /*6ac0*/  FFMA R24, R39.reuse, R62, R24 ;  /* 0x0000003e27187223 */ /* 0x040fe20000000018 */
[--C-:B------:R-:W-:Y:S02]  /*6ad0*/  HADD2.F32 R66, -RZ, R67.reuse.H0_H0 ;  /* 0x20000043ff427230 */ /* 0x100fe40000004100 */
[C---:B------:R-:W-:Y:S01]  /*6ae0*/  FFMA R25, R39.reuse, R63, R25 ;  /* 0x0000003f27197223 */ /* 0x040fe20000000019 */
[----:B------:R-:W-:Y:S02]  /*6af0*/  HADD2.F32 R67, -RZ, R67.H1_H1 ;  /* 0x30000043ff437230 */ /* 0x000fe40000004100 */
[----:B------:R-:W-:Y:S01]  /*6b00*/  FFMA R26, R39, R64, R26 ;  /* 0x00000040271a7223 */ /* 0x000fe2000000001a */
[----:B------:R-:W-:Y:S01]  /*6b10*/  F2FP.SATFINITE.E4M3.F32.PACK_AB_MERGE_C R14, R15, R14, RZ ;  /* 0x0000000e0f0e723e */ /* 0x000fe200048070ff */
[----:B------:R-:W-:Y:S01]  /*6b20*/  FFMA R27, R39, R40, R27 ;  /* 0x00000028271b7223 */ /* 0x000fe2000000001b */
[----:B------:R-:W-:Y:S01]  /*6b30*/  F2FP.SATFINITE.E4M3.F32.PACK_AB_MERGE_C R18, R19, R18, RZ ;  /* 0x000000121312723e */ /* 0x000fe200048070ff */
[C---:B------:R-:W-:Y:S01]  /*6b40*/  FFMA R28, R39.reuse, R65, R28 ;  /* 0x00000041271c7223 */ /* 0x040fe2000000001c */
[C---:B------:R-:W-:Y:S01]  /*6b50*/  FFMA R29, R39.reuse, R66, R29 ;  /* 0x00000042271d7223 */ /* 0x040fe2000000001d */
[----:B------:R-:W-:Y:S01]  /*6b60*/  FFMA R30, R39, R67, R30 ;  /* 0x00000043271e7223 */ /* 0x000fe2000000001e */
[----:B------:R-:W-:Y:S02]  /*6b70*/  F2FP.SATFINITE.E4M3.F32.PACK_AB_MERGE_C R32, R5, R4, R86 ;  /* 0x000000040520723e */ /* 0x000fe40004807056 */
[----:B------:R-:W-:Y:S02]  /*6b80*/  F2FP.SATFINITE.E4M3.F32.PACK_AB_MERGE_C R33, R9, R8, R10 ;  /* 0x000000080921723e */ /* 0x000fe4000480700a */
[----:B------:R-:W-:Y:S02]  /*6b90*/  F2FP.SATFINITE.E4M3.F32.PACK_AB_MERGE_C R34, R13, R12, R14 ;  /* 0x0000000c0d22723e */ /* 0x000fe4000480700e */
[----:B------:R-:W-:Y:S02]  /*6ba0*/  F2FP.SATFINITE.E4M3.F32.PACK_AB_MERGE_C R35, R17, R16, R18 ;  /* 0x000000101123723e */ /* 0x000fe40004807012 */
[----:B------:R-:W-:Y:S02]  /*6bb0*/  F2FP.SATFINITE.E4M3.F32.PACK_AB_MERGE_C R3, R6, R3, RZ ;  /* 0x000000030603723e */ /* 0x000fe400048070ff */
[----:B------:R-:W-:Y:S01]  /*6bc0*/  F2FP.SATFINITE.E4M3.F32.PACK_AB_MERGE_C R5, R22, R21, RZ ;  /* 0x000000151605723e */ /* 0x000fe200048070ff */
[----:B------:R1:W-:Y:S01]  /*6bd0*/  STS.128 [R78+UR44+0x1200], R32 ;  /* 0x001200204e007988 */ /* 0x0003e20008000c2c */
[----:B------:R-:W-:Y:S02]  /*6be0*/  F2FP.SATFINITE.E4M3.F32.PACK_AB_MERGE_C R6, R26, R25, RZ ;  /* 0x000000191a06723e */ /* 0x000fe400048070ff */
[----:B------:R-:W-:Y:S02]  /*6bf0*/  F2FP.SATFINITE.E4M3.F32.PACK_AB_MERGE_C R29, R30, R29, RZ ;  /* 0x0000001d1e1d723e */ /* 0x000fe400048070ff */
[----:B------:R-:W-:Y:S02]  /*6c00*/  F2FP.SATFINITE.E4M3.F32.PACK_AB_MERGE_C R5, R20, R7, R5 ;  /* 0x000000071405723e */ /* 0x000fe40004807005 */
[----:B------:R-:W-:Y:S02]  /*6c10*/  F2FP.SATFINITE.E4M3.F32.PACK_AB_MERGE_C R4, R2, R0, R3 ;  /* 0x000000000204723e */ /* 0x000fe40004807003 */
[----:B------:R-:W-:Y:S02]  /*6c20*/  F2FP.SATFINITE.E4M3.F32.PACK_AB_MERGE_C R6, R24, R23, R6 ;  /* 0x000000171806723e */ /* 0x000fe40004807006 */
[----:B------:R-:W-:Y:S05]  /*6c30*/  F2FP.SATFINITE.E4M3.F32.PACK_AB_MERGE_C R7, R28, R27, R29 ;  /* 0x0000001b1c07723e */ /* 0x000fea000480701d */
[----:B------:R1:W-:Y:S01]  /*6c40*/  STS.128 [R77+0x1010], R4 ;  /* 0x001010044d007388 */ /* 0x0003e20000000c00 */
[----:B------:R-:W-:Y:S01]  /*6c50*/  @!PT LDS RZ, [RZ] ;  /* 0x00000000fffff984 */ /* 0x000fe20000000800 */
[----:B------:R-:W-:Y:S01]  /*6c60*/  @!PT LDS RZ, [RZ] ;  /* 0x00000000fffff984 */ /* 0x000fe20000000800 */
[----:B------:R-:W-:Y:S01]  /*6c70*/  @!PT LDS RZ, [RZ] ;  /* 0x00000000fffff984 */ /* 0x000fe20000000800 */
[----:B------:R-:W-:Y:S01]  /*6c80*/  @!PT LDS RZ, [RZ] ;  /* 0x00000000fffff984 */ /* 0x000fe20000000800 */
[----:B------:R3:W-:Y:S07]  /*6c90*/  MEMBAR.ALL.CTA ;  /* 0x0000000000007992 */ /* 0x0007ee0000008000 */
[----:B---3--:R-:W3:Y:S02]  /*6ca0*/  FENCE.VIEW.ASYNC.S ;  /* 0x00000000000073c6 */ /* 0x008ee40000000000 */
[----:B---3--:R-:W-:Y:S06]  /*6cb0*/  BAR.SYNC.DEFER_BLOCKING 0x1, 0x80 ;  /* 0x0042000000007b1d */ /* 0x008fec0000010000 */
[----:B------:R-:W-:Y:S05]  /*6cc0*/  @P0 BRA `(.L_x_110) ;  /* 0x0000000000300947 */ /* 0x000fea0003800000 */
[----:B------:R-:W-:Y:S02]  /*6cd0*/  UIADD3 UR4, UPT, UPT, UR44, 0x1200, URZ ;  /* 0x000012002c047890 */ /* 0x000fe4000fffe0ff */
[----:B------:R-:W-:Y:S02]  /*6ce0*/  USHF.L.U32 UR9, UR45, 0x6, URZ ;  /* 0x000000062d097899 */ /* 0x000fe400080006ff */
[----:B------:R-:W-:Y:S02]  /*6cf0*/  USHF.L.U32 UR10, UR46, 0x6, URZ ;  /* 0x000000062e0a7899 */ /* 0x000fe400080006ff */
[----:B------:R-:W-:Y:S01]  /*6d00*/  MOV R85, UR4 ;  /* 0x0000000400557c02 */ /* 0x000fe20008000f00 */
[----:B------:R-:W-:Y:S01]  /*6d10*/  UIADD3 UR4, UP0, UPT, UR62, 0x680, URZ ;  /* 0x000006803e047890 */ /* 0x000fe2000ff1e0ff */
[----:B------:R-:W-:Y:S02]  /*6d20*/  UMOV UR11, UR36 ;  /* 0x00000024000b7c82 */ /* 0x000fe40008000000 */
[----:B------:R-:W-:Y:S01]  /*6d30*/  R2UR UR8, R85 ;  /* 0x00000000550872ca */ /* 0x000fe200000e0000 */
[----:B------:R-:W-:Y:S11]  /*6d40*/  UIADD3.X UR5, UPT, UPT, URZ, UR63, URZ, UP0, !UPT ;  /* 0x0000003fff057290 */ /* 0x000ff600087fe4ff */
[----:B------:R-:W-:Y:S01]  /*6d50*/  @!UPT UIADD3 URZ, UPT, UPT, URZ, URZ, URZ ;  /* 0x000000fffffff290 */ /* 0x000fe2000fffe0ff */
[----:B------:R3:W-:Y:S01]  /*6d60*/  UTMASTG.3D [UR8], [UR4] ;  /* 0x00000008040073b5 */ /* 0x0007e20008010000 */
[----:B------:R0:W-:Y:S01]  /*6d70*/  UTMACMDFLUSH ;  /* 0x00000000000079b7 */ /* 0x0001e20000000000 */
[----:B---3--:R-:W-:Y:S04]  /*6d80*/  DEPBAR.LE SB0, 0x0 ;  /* 0x000080000000791a */ /* 0x008fe80000000000 */
.L_x_110:
[----:B------:R-:W-:Y:S05]  /*6d90*/  BSYNC.RECONVERGENT B0 ;  /* 0x0000000000007941 */ /* 0x000fea0003800200 */
.L_x_109:
[----:B------:R-:W-:Y:S01]  /*6da0*/  BAR.SYNC.DEFER_BLOCKING 0x1, 0x80 ;  /* 0x0042000000007b1d */ /* 0x000fe20000010000 */
[----:B------:R-:W-:Y:S01]  /*6db0*/  ISETP.NE.AND P0, PT, R81, 0x2, PT ;  /* 0x000000025100780c */ /* 0x000fe20003f05270 */
[----:B------:R-:W-:Y:S01]  /*6dc0*/  UISETP.NE.AND UP0, UPT, UR47, URZ, UPT ;  /* 0x000000ff2f00728c */ /* 0x000fe2000bf05270 */
[----:B------:R-:W-:Y:S01]  /*6dd0*/  ISETP.NE.AND P1, PT, R36, 0x4, PT ;  /* 0x000000042400780c */ /* 0x000fe20003f25270 */
[----:B------:R-:W-:Y:S01]  /*6de0*/  UIADD3 UR45, UPT, UPT, UR37, UR57, URZ ;  /* 0x00000039252d7290 */ /* 0x000fe2000fffe0ff */
[----:B------:R-:W-:Y:S01]  /*6df0*/  SEL R2, RZ, 0x1, P0 ;  /* 0x00000001ff027807 */ /* 0x000fe20000000000 */
[----:B------:R-:W-:Y:S01]  /*6e00*/  UIADD3 UR46, UPT, UPT, UR38, UR60, URZ ;  /* 0x0000003c262e7290 */ /* 0x000fe2000fffe0ff */
[----:B------:R-:W-:Y:S02]  /*6e10*/  SEL R0, RZ, 0x1, P1 ;  /* 0x00000001ff007807 */ /* 0x000fe40000800000 */
[----:B------:R-:W-:Y:S02]  /*6e20*/  LOP3.LUT R83, R83, R2, RZ, 0x3c, !PT ;  /* 0x0000000253537212 */ /* 0x000fe400078e3cff */
[----:B------:R-:W-:Y:S02]  /*6e30*/  LOP3.LUT R84, R84, R0, RZ, 0x3c, !PT ;  /* 0x0000000054547212 */ /* 0x000fe400078e3cff */
[----:B------:R-:W-:Y:S02]  /*6e40*/  SEL R81, R81, RZ, P0 ;  /* 0x000000ff51517207 */ /* 0x000fe40000000000 */
[----:B------:R-:W-:Y:S01]  /*6e50*/  SEL R36, R36, RZ, P1 ;  /* 0x000000ff24247207 */ /* 0x000fe20000800000 */
[----:B------:R-:W-:Y:S01]  /*6e60*/  UMOV UR36, UR51 ;  /* 0x0000003300247c82 */ /* 0x000fe20008000000 */
[----:B------:R-:W-:Y:S05]  /*6e70*/  BRA.U UP0, `(.L_x_111) ;  /* 0xffffffe5002c7547 */ /* 0x000fea000b83ffff */
[----:B------:R-:W-:Y:S05]  /*6e80*/  EXIT ;  /* 0x000000000000794d */ /* 0x000fea0003800000 */
.L_x_25:
[----:B---3--:R3:W4:Y:S02]  /*6e90*/  SYNCS.PHASECHK.TRANS64.TRYWAIT P0, [R0+URZ+0x160], R2 ;  /* 0x00016002000075a7 */ /* 0x00872400080011ff */
[----:B----4-:R-:W-:Y:S05]  /*6ea0*/  @!P0 NANOSLEEP.SYNCS 0x989680 ;  /* 0x009896800000895d */ /* 0x010fea0003900000 */
[----:B------:R-:W4:Y:S02]  /*6eb0*/  @!P0 SYNCS.PHASECHK.TRANS64 P0, [R0+URZ+0x160], R2 ;  /* 0x00016002000085a7 */ /* 0x000f2400080010ff */
[----:B----4-:R-:W-:Y:S05]  /*6ec0*/  @!P0 BRA `(.L_x_25) ;  /* 0xfffffffc00f08947 */ /* 0x010fea000383ffff */
[----:B------:R-:W-:Y:S05]  /*6ed0*/  BRA `(.L_x_112) ;  /* 0xffffffa800947947 */ /* 0x000fea000383ffff */
.L_x_28:
[----:B--2---:R-:W-:-:S07]  /*6ee0*/  MOV R0, UR33 ;  /* 0x0000002100007c02 */ /* 0x004fce0008000f00 */
.L_x_113:
[----:B--2---:R2:W3:Y:S02]  /*6ef0*/  SYNCS.PHASECHK.TRANS64.TRYWAIT P0, [R0+URZ+0x68], R3 ;  /* 0x00006803000075a7 */ /* 0x0044e400080011ff */
[----:B---3--:R-:W-:Y:S05]  /*6f00*/  @!P0 NANOSLEEP.SYNCS 0x989680 ;  /* 0x009896800000895d */ /* 0x008fea0003900000 */
[----:B------:R-:W3:Y:S02]  /*6f10*/  @!P0 SYNCS.PHASECHK.TRANS64 P0, [R0+URZ+0x68], R3 ;  /* 0x00006803000085a7 */ /* 0x000ee400080010ff */
[----:B---3--:R-:W-:Y:S05]  /*6f20*/  @!P0 BRA `(.L_x_113) ;  /* 0xfffffffc00f08947 */ /* 0x008fea000383ffff */
[----:B------:R-:W-:Y:S05]  /*6f30*/  BRA `(.L_x_27) ;  /* 0xffffffa800dc7947 */ /* 0x000fea000383ffff */
.L_x_35:
[----:B-1----:R-:W-:-:S07]  /*6f40*/  MOV R0, UR17 ;  /* 0x0000001100007c02 */ /* 0x002fce0008000f00 */
.L_x_114:
[----:B-1----:R1:W2:Y:S02]  /*6f50*/  SYNCS.PHASECHK.TRANS64.TRYWAIT P0, [R0+URZ+0x68], R3 ;  /* 0x00006803000075a7 */ /* 0x0022a400080011ff */
[----:B--2---:R-:W-:Y:S05]  /*6f60*/  @!P0 NANOSLEEP.SYNCS 0x989680 ;  /* 0x009896800000895d */ /* 0x004fea0003900000 */
[----:B------:R-:W2:Y:S02]  /*6f70*/  @!P0 SYNCS.PHASECHK.TRANS64 P0, [R0+URZ+0x68], R3 ;  /* 0x00006803000085a7 */ /* 0x000ea400080010ff */
[----:B--2---:R-:W-:Y:S05]  /*6f80*/  @!P0 BRA `(.L_x_114) ;  /* 0xfffffffc00f08947 */ /* 0x004fea000383ffff */
[----:B------:R-:W-:Y:S05]  /*6f90*/  BRA `(.L_x_34) ;  /* 0xffffffac00987947 */ /* 0x000fea000383ffff */
.L_x_40:
[----:B-1----:R1:W2:Y:S02]  /*6fa0*/  SYNCS.PHASECHK.TRANS64.TRYWAIT P0, [R3+URZ+0xf0], R0 ;  /* 0x0000f000030075a7 */ /* 0x0022a400080011ff */
[----:B--2---:R-:W-:Y:S05]  /*6fb0*/  @!P0 NANOSLEEP.SYNCS 0x989680 ;  /* 0x009896800000895d */ /* 0x004fea0003900000 */
[----:B------:R-:W2:Y:S02]  /*6fc0*/  @!P0 SYNCS.PHASECHK.TRANS64 P0, [R3+URZ+0xf0], R0 ;  /* 0x0000f000030085a7 */ /* 0x000ea400080010ff */
[----:B--2---:R-:W-:Y:S05]  /*6fd0*/  @!P0 BRA `(.L_x_40) ;  /* 0xfffffffc00f08947 */ /* 0x004fea000383ffff */
[----:B------:R-:W-:Y:S05]  /*6fe0*/  BRA `(.L_x_115) ;  /* 0xffffffb0003c7947 */ /* 0x000fea000383ffff */
.L_x_44:
[----:B------:R-:W-:-:S07]  /*6ff0*/  MOV R0, UR4 ;  /* 0x0000000400007c02 */ /* 0x000fce0008000f00 */
.L_x_116:
[----:B-1----:R1:W2:Y:S02]  /*7000*/  SYNCS.PHASECHK.TRANS64.TRYWAIT P0, [R0+URZ], R2 ;  /* 0x00000002000075a7 */ /* 0x0022a400080011ff */
[----:B--2---:R-:W-:Y:S05]  /*7010*/  @!P0 NANOSLEEP.SYNCS 0x989680 ;  /* 0x009896800000895d */ /* 0x004fea0003900000 */
[----:B------:R-:W2:Y:S02]  /*7020*/  @!P0 SYNCS.PHASECHK.TRANS64 P0, [R0+URZ], R2 ;  /* 0x00000002000085a7 */ /* 0x000ea400080010ff */
[----:B--2---:R-:W-:Y:S05]  /*7030*/  @!P0 BRA `(.L_x_116) ;  /* 0xfffffffc00f08947 */ /* 0x004fea000383ffff */
[----:B------:R-:W-:Y:S05]  /*7040*/  BRA `(.L_x_117) ;  /* 0xffffffb400e07947 */ /* 0x000fea000383ffff */
.L_x_45:
[----:B------:R-:W-:-:S07]  /*7050*/  MOV R0, UR5 ;  /* 0x0000000500007c02 */ /* 0x000fce0008000f00 */
.L_x_118:
[----:B-1----:R1:W2:Y:S02]  /*7060*/  SYNCS.PHASECHK.TRANS64.TRYWAIT P0, [R0+URZ], R3 ;  /* 0x00000003000075a7 */ /* 0x0022a400080011ff */
[----:B--2---:R-:W-:Y:S05]  /*7070*/  @!P0 NANOSLEEP.SYNCS 0x989680 ;  /* 0x009896800000895d */ /* 0x004fea0003900000 */
[----:B------:R-:W2:Y:S02]  /*7080*/  @!P0 SYNCS.PHASECHK.TRANS64 P0, [R0+URZ], R3 ;  /* 0x00000003000085a7 */ /* 0x000ea400080010ff */
[----:B--2---:R-:W-:Y:S05]  /*7090*/  @!P0 BRA `(.L_x_118) ;  /* 0xfffffffc00f08947 */ /* 0x004fea000383ffff */
[----:B------:R-:W-:Y:S05]  /*70a0*/  BRA `(.L_x_119) ;  /* 0xffffffb400ec7947 */ /* 0x000fea000383ffff */
.L_x_46:
[----:B------:R-:W-:-:S07]  /*70b0*/  MOV R0, UR5 ;  /* 0x0000000500007c02 */ /* 0x000fce0008000f00 */
.L_x_120:
[----:B-1----:R1:W2:Y:S02]  /*70c0*/  SYNCS.PHASECHK.TRANS64.TRYWAIT P0, [R0+URZ], R3 ;  /* 0x00000003000075a7 */ /* 0x0022a400080011ff */
[----:B--2---:R-:W-:Y:S05]  /*70d0*/  @!P0 NANOSLEEP.SYNCS 0x989680 ;  /* 0x009896800000895d */ /* 0x004fea0003900000 */
[----:B------:R-:W2:Y:S02]  /*70e0*/  @!P0 SYNCS.PHASECHK.TRANS64 P0, [R0+URZ], R3 ;  /* 0x00000003000085a7 */ /* 0x000ea400080010ff */
[----:B--2---:R-:W-:Y:S05]  /*70f0*/  @!P0 BRA `(.L_x_120) ;  /* 0xfffffffc00f08947 */ /* 0x004fea000383ffff */
[----:B------:R-:W-:Y:S05]  /*7100*/  BRA `(.L_x_121) ;  /* 0xffffffb400f87947 */ /* 0x000fea000383ffff */
.L_x_47:
[----:B------:R-:W-:-:S07]  /*7110*/  MOV R0, UR5 ;  /* 0x0000000500007c02 */ /* 0x000fce0008000f00 */
.L_x_122:
[----:B-1----:R1:W2:Y:S02]  /*7120*/  SYNCS.PHASECHK.TRANS64.TRYWAIT P0, [R0+URZ], R3 ;  /* 0x00000003000075a7 */ /* 0x0022a400080011ff */
[----:B--2---:R-:W-:Y:S05]  /*7130*/  @!P0 NANOSLEEP.SYNCS 0x989680 ;  /* 0x009896800000895d */ /* 0x004fea0003900000 */
[----:B------:R-:W2:Y:S02]  /*7140*/  @!P0 SYNCS.PHASECHK.TRANS64 P0, [R0+URZ], R3 ;  /* 0x00000003000085a7 */ /* 0x000ea400080010ff */
[----:B--2---:R-:W-:Y:S05]  /*7150*/  @!P0 BRA `(.L_x_122) ;  /* 0xfffffffc00f08947 */ /* 0x004fea000383ffff */
[----:B------:R-:W-:Y:S05]  /*7160*/  BRA `(.L_x_123) ;  /* 0xffffffb800047947 */ /* 0x000fea000383ffff */
.L_x_48:
[----:B------:R-:W-:-:S07]  /*7170*/  MOV R0, UR5 ;  /* 0x0000000500007c02 */ /* 0x000fce0008000f00 */
.L_x_124:
[----:B-1----:R1:W2:Y:S02]  /*7180*/  SYNCS.PHASECHK.TRANS64.TRYWAIT P0, [R0+URZ], R3 ;  /* 0x00000003000075a7 */ /* 0x0022a400080011ff */
[----:B--2---:R-:W-:Y:S05]  /*7190*/  @!P0 NANOSLEEP.SYNCS 0x989680 ;  /* 0x009896800000895d */ /* 0x004fea0003900000 */
[----:B------:R-:W2:Y:S02]  /*71a0*/  @!P0 SYNCS.PHASECHK.TRANS64 P0, [R0+URZ], R3 ;  /* 0x00000003000085a7 */ /* 0x000ea400080010ff */
[----:B--2---:R-:W-:Y:S05]  /*71b0*/  @!P0 BRA `(.L_x_124) ;  /* 0xfffffffc00f08947 */ /* 0x004fea000383ffff */
[----:B------:R-:W-:Y:S05]  /*71c0*/  BRA `(.L_x_125) ;  /* 0xffffffb800107947 */ /* 0x000fea000383ffff */
.L_x_49:
[----:B------:R-:W-:-:S07]  /*71d0*/  MOV R0, UR5 ;  /* 0x0000000500007c02 */ /* 0x000fce0008000f00 */
.L_x_126:
[----:B-1----:R1:W2:Y:S02]  /*71e0*/  SYNCS.PHASECHK.TRANS64.TRYWAIT P0, [R0+URZ], R3 ;  /* 0x00000003000075a7 */ /* 0x0022a400080011ff */
[----:B--2---:R-:W-:Y:S05]  /*71f0*/  @!P0 NANOSLEEP.SYNCS 0x989680 ;  /* 0x009896800000895d */ /* 0x004fea0003900000 */
[----:B------:R-:W2:Y:S02]  /*7200*/  @!P0 SYNCS.PHASECHK.TRANS64 P0, [R0+URZ], R3 ;  /* 0x00000003000085a7 */ /* 0x000ea400080010ff */
[----:B--2---:R-:W-:Y:S05]  /*7210*/  @!P0 BRA `(.L_x_126) ;  /* 0xfffffffc00f08947 */ /* 0x004fea000383ffff */
[----:B------:R-:W-:Y:S05]  /*7220*/  BRA `(.L_x_127) ;  /* 0xffffffb8001c7947 */ /* 0x000fea000383ffff */
.L_x_50:
[----:B------:R-:W-:-:S07]  /*7230*/  MOV R0, UR5 ;  /* 0x0000000500007c02 */ /* 0x000fce0008000f00 */
.L_x_128:
[----:B-1----:R1:W2:Y:S02]  /*7240*/  SYNCS.PHASECHK.TRANS64.TRYWAIT P0, [R0+URZ], R3 ;  /* 0x00000003000075a7 */ /* 0x0022a400080011ff */
[----:B--2---:R-:W-:Y:S05]  /*7250*/  @!P0 NANOSLEEP.SYNCS 0x989680 ;  /* 0x009896800000895d */ /* 0x004fea0003900000 */
[----:B------:R-:W2:Y:S02]  /*7260*/  @!P0 SYNCS.PHASECHK.TRANS64 P0, [R0+URZ], R3 ;  /* 0x00000003000085a7 */ /* 0x000ea400080010ff */
[----:B--2---:R-:W-:Y:S05]  /*7270*/  @!P0 BRA `(.L_x_128) ;  /* 0xfffffffc00f08947 */ /* 0x004fea000383ffff */
[----:B------:R-:W-:Y:S05]  /*7280*/  BRA `(.L_x_129) ;  /* 0xffffffb800287947 */ /* 0x000fea000383ffff */
.L_x_51:
[----:B------:R-:W-:-:S07]  /*7290*/  MOV R0, UR5 ;  /* 0x0000000500007c02 */ /* 0x000fce0008000f00 */
.L_x_130:
[----:B-1----:R1:W2:Y:S02]  /*72a0*/  SYNCS.PHASECHK.TRANS64.TRYWAIT P0, [R0+URZ], R3 ;  /* 0x00000003000075a7 */ /* 0x0022a400080011ff */
[----:B--2---:R-:W-:Y:S05]  /*72b0*/  @!P0 NANOSLEEP.SYNCS 0x989680 ;  /* 0x009896800000895d */ /* 0x004fea0003900000 */
[----:B------:R-:W2:Y:S02]  /*72c0*/  @!P0 SYNCS.PHASECHK.TRANS64 P0, [R0+URZ], R3 ;  /* 0x00000003000085a7 */ /* 0x000ea400080010ff */
[----:B--2---:R-:W-:Y:S05]  /*72d0*/  @!P0 BRA `(.L_x_130) ;  /* 0xfffffffc00f08947 */ /* 0x004fea000383ffff */
[----:B------:R-:W-:Y:S05]  /*72e0*/  BRA `(.L_x_131) ;  /* 0xffffffb800347947 */ /* 0x000fea000383ffff */
.L_x_52:
[----:B------:R-:W-:-:S07]  /*72f0*/  MOV R0, UR5 ;  /* 0x0000000500007c02 */ /* 0x000fce0008000f00 */
.L_x_132:
[----:B-1----:R1:W2:Y:S02]  /*7300*/  SYNCS.PHASECHK.TRANS64.TRYWAIT P0, [R0+URZ], R3 ;  /* 0x00000003000075a7 */ /* 0x0022a400080011ff */
[----:B--2---:R-:W-:Y:S05]  /*7310*/  @!P0 NANOSLEEP.SYNCS 0x989680 ;  /* 0x009896800000895d */ /* 0x004fea0003900000 */
[----:B------:R-:W2:Y:S02]  /*7320*/  @!P0 SYNCS.PHASECHK.TRANS64 P0, [R0+URZ], R3 ;  /* 0x00000003000085a7 */ /* 0x000ea400080010ff */
[----:B--2---:R-:W-:Y:S05]  /*7330*/  @!P0 BRA `(.L_x_132) ;  /* 0xfffffffc00f08947 */ /* 0x004fea000383ffff */
[----:B------:R-:W-:Y:S05]  /*7340*/  BRA `(.L_x_133) ;  /* 0xffffffb800407947 */ /* 0x000fea000383ffff */
.L_x_53:
[----:B------:R-:W-:-:S07]  /*7350*/  MOV R0, UR5 ;  /* 0x0000000500007c02 */ /* 0x000fce0008000f00 */
.L_x_134:
[----:B-1----:R1:W2:Y:S02]  /*7360*/  SYNCS.PHASECHK.TRANS64.TRYWAIT P0, [R0+URZ], R3 ;  /* 0x00000003000075a7 */ /* 0x0022a400080011ff */
[----:B--2---:R-:W-:Y:S05]  /*7370*/  @!P0 NANOSLEEP.SYNCS 0x989680 ;  /* 0x009896800000895d */ /* 0x004fea0003900000 */
[----:B------:R-:W2:Y:S02]  /*7380*/  @!P0 SYNCS.PHASECHK.TRANS64 P0, [R0+URZ], R3 ;  /* 0x00000003000085a7 */ /* 0x000ea400080010ff */
[----:B--2---:R-:W-:Y:S05]  /*7390*/  @!P0 BRA `(.L_x_134) ;  /* 0xfffffffc00f08947 */ /* 0x004fea000383ffff */
[----:B------:R-:W-:Y:S05]  /*73a0*/  BRA `(.L_x_135) ;  /* 0xffffffb8004c7947 */ /* 0x000fea000383ffff */
.L_x_54:
[----:B------:R-:W-:-:S07]  /*73b0*/  MOV R0, UR5 ;  /* 0x0000000500007c02 */ /* 0x000fce0008000f00 */
.L_x_136:
[----:B-1----:R1:W2:Y:S02]  /*73c0*/  SYNCS.PHASECHK.TRANS64.TRYWAIT P0, [R0+URZ], R3 ;  /* 0x00000003000075a7 */ /* 0x0022a400080011ff */
[----:B--2---:R-:W-:Y:S05]  /*73d0*/  @!P0 NANOSLEEP.SYNCS 0x989680 ;  /* 0x009896800000895d */ /* 0x004fea0003900000 */
[----:B------:R-:W2:Y:S02]  /*73e0*/  @!P0 SYNCS.PHASECHK.TRANS64 P0, [R0+URZ], R3 ;  /* 0x00000003000085a7 */ /* 0x000ea400080010ff */
[----:B--2---:R-:W-:Y:S05]  /*73f0*/  @!P0 BRA `(.L_x_136) ;  /* 0xfffffffc00f08947 */ /* 0x004fea000383ffff */
[----:B------:R-:W-:Y:S05]  /*7400*/  BRA `(.L_x_137) ;  /* 0xffffffb800587947 */ /* 0x000fea000383ffff */
.L_x_55:
[----:B------:R-:W-:-:S07]  /*7410*/  MOV R0, UR5 ;  /* 0x0000000500007c02 */ /* 0x000fce0008000f00 */
.L_x_138:
[----:B-1----:R1:W2:Y:S02]  /*7420*/  SYNCS.PHASECHK.TRANS64.TRYWAIT P0, [R0+URZ], R3 ;  /* 0x00000003000075a7 */ /* 0x0022a400080011ff */
[----:B--2---:R-:W-:Y:S05]  /*7430*/  @!P0 NANOSLEEP.SYNCS 0x989680 ;  /* 0x009896800000895d */ /* 0x004fea0003900000 */
[----:B------:R-:W2:Y:S02]  /*7440*/  @!P0 SYNCS.PHASECHK.TRANS64 P0, [R0+URZ], R3 ;  /* 0x00000003000085a7 */ /* 0x000ea400080010ff */
[----:B--2---:R-:W-:Y:S05]  /*7450*/  @!P0 BRA `(.L_x_138) ;  /* 0xfffffffc00f08947 */ /* 0x004fea000383ffff */
[----:B------:R-:W-:Y:S05]  /*7460*/  BRA `(.L_x_139) ;  /* 0xffffffb800647947 */ /* 0x000fea000383ffff */
.L_x_58:
[----:B--2---:R2:W3:Y:S02]  /*7470*/  SYNCS.PHASECHK.TRANS64.TRYWAIT P0, [R2+URZ+0x150], R4 ;  /* 0x00015004020075a7 */ /* 0x0044e400080011ff */
[----:B---3--:R-:W-:Y:S05]  /*7480*/  @!P0 NANOSLEEP.SYNCS 0x989680 ;  /* 0x009896800000895d */ /* 0x008fea0003900000 */
[----:B------:R-:W3:Y:S02]  /*7490*/  @!P0 SYNCS.PHASECHK.TRANS64 P0, [R2+URZ+0x150], R4 ;  /* 0x00015004020085a7 */ /* 0x000ee400080010ff */
[----:B---3--:R-:W-:Y:S05]  /*74a0*/  @!P0 BRA `(.L_x_58) ;  /* 0xfffffffc00f08947 */ /* 0x008fea000383ffff */
[----:B------:R-:W-:Y:S05]  /*74b0*/  BRA `(.L_x_140) ;  /* 0xffffffb800c07947 */ /* 0x000fea000383ffff */
.L_x_59:
[----:B------:R-:W-:-:S07]  /*74c0*/  MOV R2, UR4 ;  /* 0x0000000400027c02 */ /* 0x000fce0008000f00 */
.L_x_141:
[----:B--2---:R2:W3:Y:S02]  /*74d0*/  SYNCS.PHASECHK.TRANS64.TRYWAIT P0, [R2+URZ+0x100], R5 ;  /* 0x00010005020075a7 */ /* 0x0044e400080011ff */
[----:B---3--:R-:W-:Y:S05]  /*74e0*/  @!P0 NANOSLEEP.SYNCS 0x989680 ;  /* 0x009896800000895d */ /* 0x008fea0003900000 */
[----:B------:R-:W3:Y:S02]  /*74f0*/  @!P0 SYNCS.PHASECHK.TRANS64 P0, [R2+URZ+0x100], R5 ;  /* 0x00010005020085a7 */ /* 0x000ee400080010ff */
[----:B---3--:R-:W-:Y:S05]  /*7500*/  @!P0 BRA `(.L_x_141) ;  /* 0xfffffffc00f08947 */ /* 0x008fea000383ffff */
[----:B------:R-:W-:Y:S05]  /*7510*/  BRA `(.L_x_142) ;  /* 0xffffffb800d07947 */ /* 0x000fea000383ffff */
.L_x_60:
[----:B--2---:R2:W3:Y:S02]  /*7520*/  SYNCS.PHASECHK.TRANS64.TRYWAIT P1, [R2+URZ+0xf0], R4 ;  /* 0x0000f004020075a7 */ /* 0x0044e400080211ff */
[----:B---3--:R-:W-:Y:S05]  /*7530*/  @!P1 NANOSLEEP.SYNCS 0x989680 ;  /* 0x009896800000995d */ /* 0x008fea0003900000 */
[----:B------:R-:W3:Y:S02]  /*7540*/  @!P1 SYNCS.PHASECHK.TRANS64 P1, [R2+URZ+0xf0], R4 ;  /* 0x0000f004020095a7 */ /* 0x000ee400080210ff */
[----:B---3--:R-:W-:Y:S05]  /*7550*/  @!P1 BRA `(.L_x_60) ;  /* 0xfffffffc00f09947 */ /* 0x008fea000383ffff */
[----:B------:R-:W-:Y:S05]  /*7560*/  BRA `(.L_x_143) ;  /* 0xffffffbc00007947 */ /* 0x000fea000383ffff */
.L_x_63:
[----:B------:R-:W-:-:S07]  /*7570*/  MOV R0, UR4 ;  /* 0x0000000400007c02 */ /* 0x000fce0008000f00 */
.L_x_144:
[----:B--2---:R2:W3:Y:S02]  /*7580*/  SYNCS.PHASECHK.TRANS64.TRYWAIT P0, [R0+URZ+0x100], R2 ;  /* 0x00010002000075a7 */ /* 0x0044e400080011ff */
[----:B---3--:R-:W-:Y:S05]  /*7590*/  @!P0 NANOSLEEP.SYNCS 0x989680 ;  /* 0x009896800000895d */ /* 0x008fea0003900000 */
[----:B------:R-:W3:Y:S02]  /*75a0*/  @!P0 SYNCS.PHASECHK.TRANS64 P0, [R0+URZ+0x100], R2 ;  /* 0x00010002000085a7 */ /* 0x000ee400080010ff */
[----:B---3--:R-:W-:Y:S05]  /*75b0*/  @!P0 BRA `(.L_x_144) ;  /* 0xfffffffc00f08947 */ /* 0x008fea000383ffff */
[----:B------:R-:W-:Y:S05]  /*75c0*/  BRA `(.L_x_62) ;  /* 0xffffffbc00547947 */ /* 0x000fea000383ffff */
.L_x_70:
[----:B-1----:R1:W2:Y:S02]  /*75d0*/  SYNCS.PHASECHK.TRANS64.TRYWAIT P1, [R0+URZ+0xf0], R2 ;  /* 0x0000f002000075a7 */ /* 0x0022a400080211ff */
[----:B--2---:R-:W-:Y:S05]  /*75e0*/  @!P1 NANOSLEEP.SYNCS 0x989680 ;  /* 0x009896800000995d */ /* 0x004fea0003900000 */
[----:B------:R-:W2:Y:S02]  /*75f0*/  @!P1 SYNCS.PHASECHK.TRANS64 P1, [R0+URZ+0xf0], R2 ;  /* 0x0000f002000095a7 */ /* 0x000ea400080210ff */
[----:B--2---:R-:W-:Y:S05]  /*7600*/  @!P1 BRA `(.L_x_70) ;  /* 0xfffffffc00f09947 */ /* 0x004fea000383ffff */
[----:B------:R-:W-:Y:S05]  /*7610*/  BRA `(.L_x_145) ;  /* 0xffffffc000c87947 */ /* 0x000fea000383ffff */
.L_x_71:
[----:B------:R-:W-:-:S07]  /*7620*/  MOV R2, UR31 ;  /* 0x0000001f00027c02 */ /* 0x000fce0008000f00 */
.L_x_146:
[----:B-1----:R1:W2:Y:S02]  /*7630*/  SYNCS.PHASECHK.TRANS64.TRYWAIT P0, [R2+URZ+0x130], R0 ;  /* 0x00013000020075a7 */ /* 0x0022a400080011ff */
[----:B--2---:R-:W-:Y:S05]  /*7640*/  @!P0 NANOSLEEP.SYNCS 0x989680 ;  /* 0x009896800000895d */ /* 0x004fea0003900000 */
[----:B------:R-:W2:Y:S02]  /*7650*/  @!P0 SYNCS.PHASECHK.TRANS64 P0, [R2+URZ+0x130], R0 ;  /* 0x00013000020085a7 */ /* 0x000ea400080010ff */
[----:B--2---:R-:W-:Y:S05]  /*7660*/  @!P0 BRA `(.L_x_146) ;  /* 0xfffffffc00f08947 */ /* 0x004fea000383ffff */
[----:B------:R-:W-:Y:S05]  /*7670*/  BRA `(.L_x_147) ;  /* 0xffffffc400187947 */ /* 0x000fea000383ffff */
.L_x_74:
[----:B------:R-:W-:Y:S07]  /*7680*/  MOV R0, UR5 ;  /* 0x0000000500007c02 */ /* 0x000fee0008000f00 */
.L_x_148:
[----:B-1----:R1:W2:Y:S02]  /*7690*/  SYNCS.PHASECHK.TRANS64.TRYWAIT P0, [R0+URZ], R2 ;  /* 0x00000002000075a7 */ /* 0x0022a400080011ff */
[----:B--2---:R-:W-:Y:S05]  /*76a0*/  @!P0 NANOSLEEP.SYNCS 0x989680 ;  /* 0x009896800000895d */ /* 0x004fea0003900000 */
[----:B------:R-:W2:Y:S02]  /*76b0*/  @!P0 SYNCS.PHASECHK.TRANS64 P0, [R0+URZ], R2 ;  /* 0x00000002000085a7 */ /* 0x000ea400080010ff */
[----:B--2---:R-:W-:Y:S05]  /*76c0*/  @!P0 BRA `(.L_x_148) ;  /* 0xfffffffc00f08947 */ /* 0x004fea000383ffff */
[----:B------:R-:W-:Y:S05]  /*76d0*/  BRA `(.L_x_73) ;  /* 0xffffffc400347947 */ /* 0x000fea000383ffff */
.L_x_77:
[----:B------:R-:W-:-:S07]  /*76e0*/  MOV R0, UR4 ;  /* 0x0000000400007c02 */ /* 0x000fce0008000f00 */
.L_x_149:
[----:B--2---:R2:W4:Y:S02]  /*76f0*/  SYNCS.PHASECHK.TRANS64.TRYWAIT P0, [R0+URZ], R2 ;  /* 0x00000002000075a7 */ /* 0x00452400080011ff */
[----:B----4-:R-:W-:Y:S05]  /*7700*/  @!P0 NANOSLEEP.SYNCS 0x989680 ;  /* 0x009896800000895d */ /* 0x010fea0003900000 */
[----:B------:R-:W4:Y:S02]  /*7710*/  @!P0 SYNCS.PHASECHK.TRANS64 P0, [R0+URZ], R2 ;  /* 0x00000002000085a7 */ /* 0x000f2400080010ff */
[----:B----4-:R-:W-:Y:S05]  /*7720*/  @!P0 BRA `(.L_x_149) ;  /* 0xfffffffc00f08947 */ /* 0x010fea000383ffff */
[----:B------:R-:W-:Y:S05]  /*7730*/  BRA `(.L_x_150) ;  /* 0xffffffc800107947 */ /* 0x000fea000383ffff */
.L_x_78:
[----:B------:R-:W-:-:S07]  /*7740*/  MOV R0, UR5 ;  /* 0x0000000500007c02 */ /* 0x000fce0008000f00 */
.L_x_151:
[----:B-1----:R1:W2:Y:S02]  /*7750*/  SYNCS.PHASECHK.TRANS64.TRYWAIT P0, [R0+URZ], R3 ;  /* 0x00000003000075a7 */ /* 0x0022a400080011ff */
[----:B--2---:R-:W-:Y:S05]  /*7760*/  @!P0 NANOSLEEP.SYNCS 0x989680 ;  /* 0x009896800000895d */ /* 0x004fea0003900000 */
[----:B------:R-:W2:Y:S02]  /*7770*/  @!P0 SYNCS.PHASECHK.TRANS64 P0, [R0+URZ], R3 ;  /* 0x00000003000085a7 */ /* 0x000ea400080010ff */
[----:B--2---:R-:W-:Y:S05]  /*7780*/  @!P0 BRA `(.L_x_151) ;  /* 0xfffffffc00f08947 */ /* 0x004fea000383ffff */
[----:B------:R-:W-:Y:S05]  /*7790*/  BRA `(.L_x_152) ;  /* 0xffffffc8001c7947 */ /* 0x000fea000383ffff */
.L_x_79:
[----:B------:R-:W-:-:S07]  /*77a0*/  MOV R0, UR5 ;  /* 0x0000000500007c02 */ /* 0x000fce0008000f00 */
.L_x_153:
[----:B-1----:R1:W2:Y:S02]  /*77b0*/  SYNCS.PHASECHK.TRANS64.TRYWAIT P0, [R0+URZ], R3 ;  /* 0x00000003000075a7 */ /* 0x0022a400080011ff */
[----:B--2---:R-:W-:Y:S05]  /*77c0*/  @!P0 NANOSLEEP.SYNCS 0x989680 ;  /* 0x009896800000895d */ /* 0x004fea0003900000 */
[----:B------:R-:W2:Y:S02]  /*77d0*/  @!P0 SYNCS.PHASECHK.TRANS64 P0, [R0+URZ], R3 ;  /* 0x00000003000085a7 */ /* 0x000ea400080010ff */
[----:B--2---:R-:W-:Y:S05]  /*77e0*/  @!P0 BRA `(.L_x_153) ;  /* 0xfffffffc00f08947 */ /* 0x004fea000383ffff */
[----:B------:R-:W-:Y:S05]  /*77f0*/  BRA `(.L_x_154) ;  /* 0xffffffc800287947 */ /* 0x000fea000383ffff */
.L_x_80:
[----:B-1----:R-:W-:-:S07]  /*7800*/  MOV R0, UR4 ;  /* 0x0000000400007c02 */ /* 0x002fce0008000f00 */
.L_x_155:
[----:B-1----:R1:W2:Y:S02]  /*7810*/  SYNCS.PHASECHK.TRANS64.TRYWAIT P0, [R0+URZ], R2 ;  /* 0x00000002000075a7 */ /* 0x0022a400080011ff */
[----:B--2---:R-:W-:Y:S05]  /*7820*/  @!P0 NANOSLEEP.SYNCS 0x989680 ;  /* 0x009896800000895d */ /* 0x004fea0003900000 */
[----:B------:R-:W2:Y:S02]  /*7830*/  @!P0 SYNCS.PHASECHK.TRANS64 P0, [R0+URZ], R2 ;  /* 0x00000002000085a7 */ /* 0x000ea400080010ff */
[----:B--2---:R-:W-:Y:S05]  /*7840*/  @!P0 BRA `(.L_x_155) ;  /* 0xfffffffc00f08947 */ /* 0x004fea000383ffff */
[----:B------:R-:W-:Y:S05]  /*7850*/  BRA `(.L_x_156) ;  /* 0xffffffc800347947 */ /* 0x000fea000383ffff */
.L_x_85:
[----:B--2---:R2:W3:Y:S02]  /*7860*/  SYNCS.PHASECHK.TRANS64.TRYWAIT P0, [R3+URZ+0xf0], R0 ;  /* 0x0000f000030075a7 */ /* 0x0044e400080011ff */
[----:B---3--:R-:W-:Y:S05]  /*7870*/  @!P0 NANOSLEEP.SYNCS 0x989680 ;  /* 0x009896800000895d */ /* 0x008fea0003900000 */
[----:B------:R-:W3:Y:S02]  /*7880*/  @!P0 SYNCS.PHASECHK.TRANS64 P0, [R3+URZ+0xf0], R0 ;  /* 0x0000f000030085a7 */ /* 0x000ee400080010ff */
[----:B---3--:R-:W-:Y:S05]  /*7890*/  @!P0 BRA `(.L_x_85) ;  /* 0xfffffffc00f08947 */ /* 0x008fea000383ffff */
[----:B------:R-:W-:Y:S05]  /*78a0*/  BRA `(.L_x_157) ;  /* 0xffffffcc005c7947 */ /* 0x000fea000383ffff */
.L_x_88:
[----:B--2---:R-:W-:Y:S07]  /*78b0*/  MOV R0, UR17 ;  /* 0x0000001100007c02 */ /* 0x004fee0008000f00 */
.L_x_158:
[----:B--2---:R2:W3:Y:S02]  /*78c0*/  SYNCS.PHASECHK.TRANS64.TRYWAIT P1, [R0+URZ+0xe8], R3 ;  /* 0x0000e803000075a7 */ /* 0x0044e400080211ff */
[----:B---3--:R-:W-:Y:S05]  /*78d0*/  @!P1 NANOSLEEP.SYNCS 0x989680 ;  /* 0x009896800000995d */ /* 0x008fea0003900000 */
[----:B------:R-:W3:Y:S02]  /*78e0*/  @!P1 SYNCS.PHASECHK.TRANS64 P1, [R0+URZ+0xe8], R3 ;  /* 0x0000e803000095a7 */ /* 0x000ee400080210ff */
[----:B---3--:R-:W-:Y:S05]  /*78f0*/  @!P1 BRA `(.L_x_158) ;  /* 0xfffffffc00f09947 */ /* 0x008fea000383ffff */
[----:B------:R-:W-:Y:S05]  /*7900*/  BRA `(.L_x_87) ;  /* 0xffffffd000d07947 */ /* 0x000fea000383ffff */
.L_x_91:
[----:B--2---:R-:W-:Y:S07]  /*7910*/  MOV R0, UR17 ;  /* 0x0000001100007c02 */ /* 0x004fee0008000f00 */
.L_x_159:
[----:B--2---:R2:W3:Y:S02]  /*7920*/  SYNCS.PHASECHK.TRANS64.TRYWAIT P0, [R0+URZ+0xd8], R2 ;  /* 0x0000d802000075a7 */ /* 0x0044e400080011ff */
[----:B---3--:R-:W-:Y:S05]  /*7930*/  @!P0 NANOSLEEP.SYNCS 0x989680 ;  /* 0x009896800000895d */ /* 0x008fea0003900000 */
[----:B------:R-:W3:Y:S02]  /*7940*/  @!P0 SYNCS.PHASECHK.TRANS64 P0, [R0+URZ+0xd8], R2 ;  /* 0x0000d802000085a7 */ /* 0x000ee400080010ff */
[----:B---3--:R-:W-:Y:S05]  /*7950*/  @!P0 BRA `(.L_x_159) ;  /* 0xfffffffc00f08947 */ /* 0x008fea000383ffff */
[----:B------:R-:W-:Y:S05]  /*7960*/  BRA `(.L_x_160) ;  /* 0xffffffd400247947 */ /* 0x000fea000383ffff */
.L_x_94:
[----:B---3--:R3:W1:Y:S02]  /*7970*/  SYNCS.PHASECHK.TRANS64.TRYWAIT P0, [R3+URZ+0xf0], R0 ;  /* 0x0000f000030075a7 */ /* 0x00866400080011ff */
[----:B-1----:R-:W-:Y:S05]  /*7980*/  @!P0 NANOSLEEP.SYNCS 0x989680 ;  /* 0x009896800000895d */ /* 0x002fea0003900000 */
[----:B------:R-:W1:Y:S02]  /*7990*/  @!P0 SYNCS.PHASECHK.TRANS64 P0, [R3+URZ+0xf0], R0 ;  /* 0x0000f000030085a7 */ /* 0x000e6400080010ff */
[----:B-1----:R-:W-:Y:S05]  /*79a0*/  @!P0 BRA `(.L_x_94) ;  /* 0xfffffffc00f08947 */ /* 0x002fea000383ffff */
[----:B------:R-:W-:Y:S05]  /*79b0*/  BRA `(.L_x_161) ;  /* 0xffffffd800707947 */ /* 0x000fea000383ffff */
.L_x_105:
[----:B-1----:R-:W-:Y:S04]  /*79c0*/  MOV R0, UR44 ;  /* 0x0000002c00007c02 */ /* 0x002fe80008000f00 */
[----:B------:R1:W2:Y:S03]  /*79d0*/  SYNCS.PHASECHK.TRANS64.TRYWAIT P1, [R0+URZ+0xd0], R4 ;  /* 0x0000d004000075a7 */ /* 0x0002a600080211ff */
[----:B--2---:R-:W-:Y:S05]  /*79e0*/  @!P1 NANOSLEEP.SYNCS 0x989680 ;  /* 0x009896800000995d */ /* 0x004fea0003900000 */
[----:B------:R-:W2:Y:S02]  /*79f0*/  @!P1 SYNCS.PHASECHK.TRANS64 P1, [R0+URZ+0xd0], R4 ;  /* 0x0000d004000095a7 */ /* 0x000ea400080210ff */
[----:B--2---:R-:W-:Y:S05]  /*7a00*/  @!P1 BRA `(.L_x_105) ;  /* 0xfffffffc00ec9947 */ /* 0x004fea000383ffff */
[----:B------:R-:W-:Y:S05]  /*7a10*/  BRA `(.L_x_104) ;  /* 0xffffffe400c07947 */ /* 0x000fea000383ffff */
.L_x_107:
[----:B------:R1:W1:Y:S02]  /*7a20*/  SYNCS.PHASECHK.TRANS64.TRYWAIT P1, [R22+URZ+0x110], R3 ;  /* 0x00011003160075a7 */ /* 0x00026400080211ff */
[----:B-1----:R-:W-:Y:S05]  /*7a30*/  @!P1 NANOSLEEP.SYNCS 0x989680 ;  /* 0x009896800000995d */ /* 0x002fea0003900000 */
[----:B------:R-:W1:Y:S02]  /*7a40*/  @!P1 SYNCS.PHASECHK.TRANS64 P1, [R22+URZ+0x110], R3 ;  /* 0x00011003160095a7 */ /* 0x000e6400080210ff */
[----:B-1----:R-:W-:Y:S05]  /*7a50*/  @!P1 BRA `(.L_x_107) ;  /* 0xfffffffc00f09947 */ /* 0x002fea000383ffff */
[----:B------:R-:W-:Y:S05]  /*7a60*/  BRA `(.L_x_106) ;  /* 0xffffffe400fc7947 */ /* 0x000fea000383ffff */
        .weak           $__internal_0_$__cuda_sm10x_tcgen05_guardrail_trap_col_being_dealloced_not_returned_by_alloc
        .type           $__internal_0_$__cuda_sm10x_tcgen05_guardrail_trap_col_being_dealloced_not_returned_by_alloc,@function
        .size           $__internal_0_$__cuda_sm10x_tcgen05_guardrail_trap_col_being_dealloced_not_returned_by_alloc,($__internal_1_$__cuda_sm10x_tcgen05_guardrail_trap_phase_invalid_during_alloc - $__internal_0_$__cuda_sm10x_tcgen05_guardrail_trap_col_being_dealloced_not_returned_by_alloc)
$__internal_0_$__cuda_sm10x_tcgen05_guardrail_trap_col_being_dealloced_not_returned_by_alloc:
[----:B------:R-:W-:Y:S05]  /*7a70*/  BPT.TRAP 0x1 ;  /* 0x000000040000795c */ /* 0x000fea0000300000 */
[----:B------:R-:W-:-:S04]  /*7a80*/  HFMA2 R3, -RZ, RZ, 0, 0 ;  /* 0x00000000ff037431 */ /* 0x000fc800000001ff */
[----:B------:R-:W-:Y:S05]  /*7a90*/  RET.REL.NODEC R2 `(_ZN7cutlass13device_kernelINS_4gemm6kernel13GemmUniversalIN4cute5tupleIJiiiiEEENS1_10collective13CollectiveMmaINS1_35MainloopSm100TmaUmmaWarpSpecializedILi13ELi2ELi4ENS5_IJNS4_1CILi2EEENSA_ILi1EEESC_EEEEENS5_IJNSA_ILi64EEESF_NSA_ILi128EEEEEENS_12float_e4m3_tENS5_IJlSC_lEEESI_SJ_NS4_8TiledMMAINS4_8MMA_AtomIJNS4_10MMA_TraitsINS4_19SM100_MMA_F8F6F4_SSEJSI_SI_fSF_SF_NS4_17integral_constantINS4_4UMMA5MajorELSQ_0EEESR_NSO_INSP_7ScaleInELSS_0EEEST_EEEEEENS4_6LayoutINS5_IJSC_SC_SC_EEENS5_IJNSA_ILi0EEESY_SY_EEEEENS5_IJNS4_10UnderscoreES11_S11_EEEEENS4_13SM90_TMA_LOADENS4_14ComposedLayoutINS4_7SwizzleILi3ELi4ELi3EEENS4_18smem_ptr_flag_bitsILi8EEENSW_INS5_IJNSA_ILi8EEESG_EEENS5_IJSG_SC_EEEEEEEvNS4_8identityENS4_23SM90_TMA_LOAD_MULTICASTES1E_vS1F_EENS_8epilogue10collective18CollectiveEpilogueINS1I_23Sm100TmaWarpSpecializedILi1ELi1ELi32ELb0ELb0EEEJSH_NS5_IJNSW_ISF_SC_EES1N_EEESI_SJ_SI_SJ_NS1I_6fusion15FusionCallbacksIS1M_NS1P_17LinearCombinationISI_fSI_fLNS_15FloatRoundStyleE2EEESH_S1O_JEEENS4_5SM1004TMEM4LOAD26SM100_TMEM_LOAD_16dp32b32xES14_NS15_INS16_ILi2ELi4ELi3EEES19_NSW_INS5_IJS1A_SF_EEENS5_IJSF_SC_EEEEEEENS4_39AutoVectorizingCopyWithAssumedAlignmentILi128EEENS4_14SM90_TMA_STOREES23_S25_S25_EEEvvEEEEvNT_6ParamsE) ;  /* 0xffffff8402587950 */ /* 0x000fea0003c3ffff */
        .weak           $__internal_1_$__cuda_sm10x_tcgen05_guardrail_trap_phase_invalid_during_alloc
        .type           $__internal_1_$__cuda_sm10x_tcgen05_guardrail_trap_phase_invalid_during_alloc,@function
        .size           $__internal_1_$__cuda_sm10x_tcgen05_guardrail_trap_phase_invalid_during_alloc,($__internal_2_$__cuda_sm10x_tcgen05_guardrail_trap_unallocated_columns_being_dealloced - $__internal_1_$__cuda_sm10x_tcgen05_guardrail_trap_phase_invalid_during_alloc)
$__internal_1_$__cuda_sm10x_tcgen05_guardrail_trap_phase_invalid_during_alloc:
[----:B------:R-:W-:Y:S05]  /*7aa0*/  BPT.TRAP 0x1 ;  /* 0x000000040000795c */ /* 0x000fea0000300000 */
[----:B------:R-:W-:-:S04]  /*7ab0*/  MOV R5, 0x0 ;  /* 0x0000000000057802 */ /* 0x000fc80000000f00 */
[----:B------:R-:W-:Y:S05]  /*7ac0*/  RET.REL.NODEC R4 `(_ZN7cutlass13device_kernelINS_4gemm6kernel13GemmUniversalIN4cute5tupleIJiiiiEEENS1_10collective13CollectiveMmaINS1_35MainloopSm100TmaUmmaWarpSpecializedILi13ELi2ELi4ENS5_IJNS4_1CILi2EEENSA_ILi1EEESC_EEEEENS5_IJNSA_ILi64EEESF_NSA_ILi128EEEEEENS_12float_e4m3_tENS5_IJlSC_lEEESI_SJ_NS4_8TiledMMAINS4_8MMA_AtomIJNS4_10MMA_TraitsINS4_19SM100_MMA_F8F6F4_SSEJSI_SI_fSF_SF_NS4_17integral_constantINS4_4UMMA5MajorELSQ_0EEESR_NSO_INSP_7ScaleInELSS_0EEEST_EEEEEENS4_6LayoutINS5_IJSC_SC_SC_EEENS5_IJNSA_ILi0EEESY_SY_EEEEENS5_IJNS4_10UnderscoreES11_S11_EEEEENS4_13SM90_TMA_LOADENS4_14ComposedLayoutINS4_7SwizzleILi3ELi4ELi3EEENS4_18smem_ptr_flag_bitsILi8EEENSW_INS5_IJNSA_ILi8EEESG_EEENS5_IJSG_SC_EEEEEEEvNS4_8identityENS4_23SM90_TMA_LOAD_MULTICASTES1E_vS1F_EENS_8epilogue10collective18CollectiveEpilogueINS1I_23Sm100TmaWarpSpecializedILi1ELi1ELi32ELb0ELb0EEEJSH_NS5_IJNSW_ISF_SC_EES1N_EEESI_SJ_SI_SJ_NS1I_6fusion15FusionCallbacksIS1M_NS1P_17LinearCombinationISI_fSI_fLNS_15FloatRoundStyleE2EEESH_S1O_JEEENS4_5SM1004TMEM4LOAD26SM100_TMEM_LOAD_16dp32b32xES14_NS15_INS16_ILi2ELi4ELi3EEES19_NSW_INS5_IJS1A_SF_EEENS5_IJSF_SC_EEEEEEENS4_39AutoVectorizingCopyWithAssumedAlignmentILi128EEENS4_14SM90_TMA_STOREES23_S25_S25_EEEvvEEEEvNT_6ParamsE) ;  /* 0xffffff84044c7950 */ /* 0x000fea0003c3ffff */
        .weak           $__internal_2_$__cuda_sm10x_tcgen05_guardrail_trap_unallocated_columns_being_dealloced
        .type           $__internal_2_$__cuda_sm10x_tcgen05_guardrail_trap_unallocated_columns_being_dealloced,@function
        .size           $__internal_2_$__cuda_sm10x_tcgen05_guardrail_trap_unallocated_columns_being_dealloced,(.L_x_163 - $__internal_2_$__cuda_sm10x_tcgen05_guardrail_trap_unallocated_columns_being_dealloced)
$__internal_2_$__cuda_sm10x_tcgen05_guardrail_trap_unallocated_columns_being_dealloced:
[----:B------:R-:W-:Y:S05]  /*7ad0*/  BPT.TRAP 0x1 ;  /* 0x000000040000795c */ /* 0x000fea0000300000 */
[----:B------:R-:W-:-:S04]  /*7ae0*/  HFMA2 R3, -RZ, RZ, 0, 0 ;  /* 0x00000000ff037431 */ /* 0x000fc800000001ff */
[----:B------:R-:W-:Y:S05]  /*7af0*/  RET.REL.NODEC R2 `(_ZN7cutlass13device_kernelINS_4gemm6kernel13GemmUniversalIN4cute5tupleIJiiiiEEENS1_10collective13CollectiveMmaINS1_35MainloopSm100TmaUmmaWarpSpecializedILi13ELi2ELi4ENS5_IJNS4_1CILi2EEENSA_ILi1EEESC_EEEEENS5_IJNSA_ILi64EEESF_NSA_ILi128EEEEEENS_12float_e4m3_tENS5_IJlSC_lEEESI_SJ_NS4_8TiledMMAINS4_8MMA_AtomIJNS4_10MMA_TraitsINS4_19SM100_MMA_F8F6F4_SSEJSI_SI_fSF_SF_NS4_17integral_constantINS4_4UMMA5MajorELSQ_0EEESR_NSO_INSP_7ScaleInELSS_0EEEST_EEEEEENS4_6LayoutINS5_IJSC_SC_SC_EEENS5_IJNSA_ILi0EEESY_SY_EEEEENS5_IJNS4_10UnderscoreES11_S11_EEEEENS4_13SM90_TMA_LOADENS4_14ComposedLayoutINS4_7SwizzleILi3ELi4ELi3EEENS4_18smem_ptr_flag_bitsILi8EEENSW_INS5_IJNSA_ILi8EEESG_EEENS5_IJSG_SC_EEEEEEEvNS4_8identityENS4_23SM90_TMA_LOAD_MULTICASTES1E_vS1F_EENS_8epilogue10collective18CollectiveEpilogueINS1I_23Sm100TmaWarpSpecializedILi1ELi1ELi32ELb0ELb0EEEJSH_NS5_IJNSW_ISF_SC_EES1N_EEESI_SJ_SI_SJ_NS1I_6fusion15FusionCallbacksIS1M_NS1P_17LinearCombinationISI_fSI_fLNS_15FloatRoundStyleE2EEESH_S1O_JEEENS4_5SM1004TMEM4LOAD26SM100_TMEM_LOAD_16dp32b32xES14_NS15_INS16_ILi2ELi4ELi3EEES19_NSW_INS5_IJS1A_SF_EEENS5_IJSF_SC_EEEEEEENS4_39AutoVectorizingCopyWithAssumedAlignmentILi128EEENS4_14SM90_TMA_STOREES23_S25_S25_EEEvvEEEEvNT_6ParamsE) ;  /* 0xffffff8402407950 */ /* 0x000fea0003c3ffff */
.L_x_162:
[----:B------:R-:W-:-:S00]  /*7b00*/  BRA `(.L_x_162) ;  /* 0xfffffffc00fc7947 */ /* 0x000fc0000383ffff */
[----:B------:R-:W-:-:S00]  /*7b10*/  NOP ;  /* 0x0000000000007918 */ /* 0x000fc00000000000 */
        /* <DEDUP_REMOVED lines=14> */
.L_x_163:


//--------------------- .nv.global.init           --------------------------
	.section	.nv.global.init,"aw",@progbits
.nv.global.init:
	.type		$str$27,@object
	.size		$str$27,($str$28 - $str$27)
$str$27:
        /*0000*/ 	.byte	0x28, 0x61, 0x64, 0x64, 0x72, 0x65, 0x73, 0x73, 0x20, 0x26, 0x20, 0x6d, 0x61, 0x73, 0x6b, 0x29
        /*0010*/ 	.byte	0x20, 0x3d, 0x3d, 0x20, 0x30, 0x00
	.type		$str$28,@object
	.size		$str$28,($str$26 - $str$28)
$str$28:
        /*0016*/ 	.byte	0x2f, 0x74, 0x6d, 0x70, 0x2f, 0x63, 0x75, 0x74, 0x6c, 0x61, 0x73, 0x73, 0x5f, 0x73, 0x77, 0x65
        /*0026*/ 	.byte	0x65, 0x70, 0x5f, 0x73, 0x72, 0x63, 0x2f, 0x69, 0x6e, 0x63, 0x6c, 0x75, 0x64, 0x65, 0x2f, 0x63
        /*0036*/ 	.byte	0x75, 0x74, 0x65, 0x2f, 0x70, 0x6f, 0x69, 0x6e, 0x74, 0x65, 0x72, 0x5f, 0x66, 0x6c, 0x61, 0x67
        /*0046*/ 	.byte	0x67, 0x65, 0x64, 0x2e, 0x68, 0x70, 0x70, 0x00
	.type		$str$26,@object
	.size		$str$26,($str$25 - $str$26)
$str$26:
        /*004e*/ 	.byte	0x2f, 0x74, 0x6d, 0x70, 0x2f, 0x63, 0x75, 0x74, 0x6c, 0x61, 0x73, 0x73, 0x5f, 0x73, 0x77, 0x65
        /*005e*/ 	.byte	0x65, 0x70, 0x5f, 0x73, 0x72, 0x63, 0x2f, 0x69, 0x6e, 0x63, 0x6c, 0x75, 0x64, 0x65, 0x2f, 0x63
        /*006e*/ 	.byte	0x75, 0x74, 0x65, 0x2f, 0x61, 0x74, 0x6f, 0x6d, 0x2f, 0x63, 0x6f, 0x70, 0x79, 0x5f, 0x74, 0x72
        /*007e*/ 	.byte	0x61, 0x69, 0x74, 0x73, 0x5f, 0x73, 0x6d, 0x31, 0x30, 0x30, 0x2e, 0x68, 0x70, 0x70, 0x00
	.type		$str$25,@object
	.size		$str$25,(__unnamed_1 - $str$25)
$str$25:
        /*008d*/ 	.byte	0x28, 0x28, 0x75, 0x69, 0x6e, 0x74, 0x33, 0x32, 0x5f, 0x74, 0x28, 0x74, 0x68, 0x72, 0x65, 0x61
        /*009d*/ 	.byte	0x64, 0x49, 0x64, 0x78, 0x2e, 0x78, 0x29, 0x20, 0x2f, 0x20, 0x33, 0x32, 0x29, 0x20, 0x25, 0x20
        /*00ad*/ 	.byte	0x34, 0x29, 0x20, 0x3d, 0x3d, 0x20, 0x28, 0x28, 0x28, 0x74, 0x6d, 0x65, 0x6d, 0x5f, 0x61, 0x64
        /*00bd*/ 	.byte	0x64, 0x72, 0x20, 0x3e, 0x3e, 0x20, 0x31, 0x36, 0x29, 0x20, 0x2f, 0x20, 0x33, 0x32, 0x29, 0x20
        /*00cd*/ 	.byte	0x25, 0x20, 0x34, 0x29, 0x00
	.type		__unnamed_1,@object
	.size		__unnamed_1,(__unnamed_2 - __unnamed_1)
__unnamed_1:
        /*00d2*/ 	.byte	0x61, 0x75, 0x74, 0x6f, 0x20, 0x63, 0x75, 0x74, 0x65, 0x3a, 0x3a, 0x61, 0x73, 0x5f, 0x70, 0x6f
        /* <DEDUP_REMOVED lines=24> */
        /*0262*/ 	.byte	0x3c, 0x34, 0x30, 0x39, 0x36, 0x3e, 0x3e, 0x3e, 0x3e, 0x5d, 0x00
	.type		__unnamed_2,@object
	.size		__unnamed_2,(.L_2 - __unnamed_2)
__unnamed_2:
        /* <DEDUP_REMOVED lines=40> */
        /*04ed*/ 	.byte	0x74, 0x65, 0x3a, 0x3a, 0x43, 0x3c, 0x30, 0x3e, 0x3e, 0x3e, 0x3e, 0x5d, 0x00
.L_2:


//--------------------- .nv.shared._ZN7cutlass13device_kernelINS_4gemm6kernel13GemmUniversalIN4cute5tupleIJiiiiEEENS1_10collective13CollectiveMmaINS1_35MainloopSm100TmaUmmaWarpSpecializedILi13ELi2ELi4ENS5_IJNS4_1CILi2EEENSA_ILi1EEESC_EEEEENS5_IJNSA_ILi64EEESF_NSA_ILi128EEEEEENS_12float_e4m3_tENS5_IJlSC_lEEESI_SJ_NS4_8TiledMMAINS4_8MMA_AtomIJNS4_10MMA_TraitsINS4_19SM100_MMA_F8F6F4_SSEJSI_SI_fSF_SF_NS4_17integral_constantINS4_4UMMA5MajorELSQ_0EEESR_NSO_INSP_7ScaleInELSS_0EEEST_EEEEEENS4_6LayoutINS5_IJSC_SC_SC_EEENS5_IJNSA_ILi0EEESY_SY_EEEEENS5_IJNS4_10UnderscoreES11_S11_EEEEENS4_13SM90_TMA_LOADENS4_14ComposedLayoutINS4_7SwizzleILi3ELi4ELi3EEENS4_18smem_ptr_flag_bitsILi8EEENSW_INS5_IJNSA_ILi8EEESG_EEENS5_IJSG_SC_EEEEEEEvNS4_8identityENS4_23SM90_TMA_LOAD_MULTICASTES1E_vS1F_EENS_8epilogue10collective18CollectiveEpilogueINS1I_23Sm100TmaWarpSpecializedILi1ELi1ELi32ELb0ELb0EEEJSH_NS5_IJNSW_ISF_SC_EES1N_EEESI_SJ_SI_SJ_NS1I_6fusion15FusionCallbacksIS1M_NS1P_17LinearCombinationISI_fSI_fLNS_15FloatRoundStyleE2EEESH_S1O_JEEENS4_5SM1004TMEM4LOAD26SM100_TMEM_LOAD_16dp32b32xES14_NS15_INS16_ILi2ELi4ELi3EEES19_NSW_INS5_IJS1A_SF_EEENS5_IJSF_SC_EEEEEEENS4_39AutoVectorizingCopyWithAssumedAlignmentILi128EEENS4_14SM90_TMA_STOREES23_S25_S25_EEEvvEEEEvNT_6ParamsE --------------------------
	.section	.nv.shared._ZN7cutlass13device_kernelINS_4gemm6kernel13GemmUniversalIN4cute5tupleIJiiiiEEENS1_10collective13CollectiveMmaINS1_35MainloopSm100TmaUmmaWarpSpecializedILi13ELi2ELi4ENS5_IJNS4_1CILi2EEENSA_ILi1EEESC_EEEEENS5_IJNSA_ILi64EEESF_NSA_ILi128EEEEEENS_12float_e4m3_tENS5_IJlSC_lEEESI_SJ_NS4_8TiledMMAINS4_8MMA_AtomIJNS4_10MMA_TraitsINS4_19SM100_MMA_F8F6F4_SSEJSI_SI_fSF_SF_NS4_17integral_constantINS4_4UMMA5MajorELSQ_0EEESR_NSO_INSP_7ScaleInELSS_0EEEST_EEEEEENS4_6LayoutINS5_IJSC_SC_SC_EEENS5_IJNSA_ILi0EEESY_SY_EEEEENS5_IJNS4_10UnderscoreES11_S11_EEEEENS4_13SM90_TMA_LOADENS4_14ComposedLayoutINS4_7SwizzleILi3ELi4ELi3EEENS4_18smem_ptr_flag_bitsILi8EEENSW_INS5_IJNSA_ILi8EEESG_EEENS5_IJSG_SC_EEEEEEEvNS4_8identityENS4_23SM90_TMA_LOAD_MULTICASTES1E_vS1F_EENS_8epilogue10collective18CollectiveEpilogueINS1I_23Sm100TmaWarpSpecializedILi1ELi1ELi32ELb0ELb0EEEJSH_NS5_IJNSW_ISF_SC_EES1N_EEESI_SJ_SI_SJ_NS1I_6fusion15FusionCallbacksIS1M_NS1P_17LinearCombinationISI_fSI_fLNS_15FloatRoundStyleE2EEESH_S1O_JEEENS4_5SM1004TMEM4LOAD26SM100_TMEM_LOAD_16dp32b32xES14_NS15_INS16_ILi2ELi4ELi3EEES19_NSW_INS5_IJS1A_SF_EEENS5_IJSF_SC_EEEEEEENS4_39AutoVectorizingCopyWithAssumedAlignmentILi128EEENS4_14SM90_TMA_STOREES23_S25_S25_EEEvvEEEEvNT_6ParamsE,"aw",@nobits
	.sectionflags	@""
	.align	16
	.zero		1024


//--------------------- .nv.shared.reserved.0     --------------------------
	.section	.nv.shared.reserved.0,"aw",@nobits
	.weak		__nv_reservedSMEM_offset_0_alias
	.size		__nv_reservedSMEM_offset_0_alias, 0, 64
	.other		__nv_reservedSMEM_offset_0_alias,@"STO_CUDA_RESERVED_SHARED STV_DEFAULT"
__nv_reservedSMEM_offset_0_alias:
	.zero		0
.nv.shared.reserved.0:
	.zero		64
	.weak		__nv_reservedSMEM_tcgen05_partition
	.type		__nv_reservedSMEM_tcgen05_partition,@object
	.size		__nv_reservedSMEM_tcgen05_partition,(.L_0 - __nv_reservedSMEM_tcgen05_partition)
__nv_reservedSMEM_tcgen05_partition:
	.zero		32
.L_0:


//--------------------- .nv.global                --------------------------
	.section	.nv.global,"aw",@nobits
.nv.global:
	.type		_ZN39_INTERNAL_416e1c75_4_k_cu_16584a96_83284cute1_E,@object
	.size		_ZN39_INTERNAL_416e1c75_4_k_cu_16584a96_83284cute1_E,(_ZN39_INTERNAL_416e1c75_4_k_cu_16584a96_83284cuda3std3__45__cpo6cbeginE - _ZN39_INTERNAL_416e1c75_4_k_cu_16584a96_83284cute1_E)
_ZN39_INTERNAL_416e1c75_4_k_cu_16584a96_83284cute1_E:
	.zero		1
	.type		_ZN39_INTERNAL_416e1c75_4_k_cu_16584a96_83284cuda3std3__45__cpo6cbeginE,@object
	.size		_ZN39_INTERNAL_416e1c75_4_k_cu_16584a96_83284cuda3std3__45__cpo6cbeginE,(_ZN39_INTERNAL_416e1c75_4_k_cu_16584a96_83284cuda3std3__48in_placeE - _ZN39_INTERNAL_416e1c75_4_k_cu_16584a96_83284cuda3std3__45__cpo6cbeginE)
_ZN39_INTERNAL_416e1c75_4_k_cu_16584a96_83284cuda3std3__45__cpo6cbeginE:
	.zero		1
	.type		_ZN39_INTERNAL_416e1c75_4_k_cu_16584a96_83284cuda3std3__48in_placeE,@object
	.size		_ZN39_INTERNAL_416e1c75_4_k_cu_16584a96_83284cuda3std3__48in_placeE,(_ZN39_INTERNAL_416e1c75_4_k_cu_16584a96_83284cuda3std6ranges3__45__cpo9iter_moveE - _ZN39_INTERNAL_416e1c75_4_k_cu_16584a96_83284cuda3std3__48in_placeE)
_ZN39_INTERNAL_416e1c75_4_k_cu_16584a96_83284cuda3std3__48in_placeE:
	.zero		1
	.type		_ZN39_INTERNAL_416e1c75_4_k_cu_16584a96_83284cuda3std6ranges3__45__cpo9iter_moveE,@object
	.size		_ZN39_INTERNAL_416e1c75_4_k_cu_16584a96_83284cuda3std6ranges3__45__cpo9iter_moveE,(_ZN39_INTERNAL_416e1c75_4_k_cu_16584a96_83284cuda3std3__45__cpo5beginE - _ZN39_INTERNAL_416e1c75_4_k_cu_16584a96_83284cuda3std6ranges3__45__cpo9iter_moveE)
_ZN39_INTERNAL_416e1c75_4_k_cu_16584a96_83284cuda3std6ranges3__45__cpo9iter_moveE:
	.zero		1
	.type		_ZN39_INTERNAL_416e1c75_4_k_cu_16584a96_83284cuda3std3__45__cpo5beginE,@object
	.size		_ZN39_INTERNAL_416e1c75_4_k_cu_16584a96_83284cuda3std3__45__cpo5beginE,(_ZN39_INTERNAL_416e1c75_4_k_cu_16584a96_83284cuda3std3__441_GLOBAL__N__416e1c75_4_k_cu_16584a96_83286ignoreE - _ZN39_INTERNAL_416e1c75_4_k_cu_16584a96_83284cuda3std3__45__cpo5beginE)
_ZN39_INTERNAL_416e1c75_4_k_cu_16584a96_83284cuda3std3__45__cpo5beginE:
	.zero		1
	.type		_ZN39_INTERNAL_416e1c75_4_k_cu_16584a96_83284cuda3std3__441_GLOBAL__N__416e1c75_4_k_cu_16584a96_83286ignoreE,@object
	.size		_ZN39_INTERNAL_416e1c75_4_k_cu_16584a96_83284cuda3std3__441_GLOBAL__N__416e1c75_4_k_cu_16584a96_83286ignoreE,(_ZN39_INTERNAL_416e1c75_4_k_cu_16584a96_83284cute7productE - _ZN39_INTERNAL_416e1c75_4_k_cu_16584a96_83284cuda3std3__441_GLOBAL__N__416e1c75_4_k_cu_16584a96_83286ignoreE)
_ZN39_INTERNAL_416e1c75_4_k_cu_16584a96_83284cuda3std3__441_GLOBAL__N__416e1c75_4_k_cu_16584a96_83286ignoreE:
	.zero		1
	.type		_ZN39_INTERNAL_416e1c75_4_k_cu_16584a96_83284cute7productE,@object
	.size		_ZN39_INTERNAL_416e1c75_4_k_cu_16584a96_83284cute7productE,(_ZN39_INTERNAL_416e1c75_4_k_cu_16584a96_83284cuda3std3__45__cpo3endE - _ZN39_INTERNAL_416e1c75_4_k_cu_16584a96_83284cute7productE)
_ZN39_INTERNAL_416e1c75_4_k_cu_16584a96_83284cute7productE:
	.zero		1
	.type		_ZN39_INTERNAL_416e1c75_4_k_cu_16584a96_83284cuda3std3__45__cpo3endE,@object
	.size		_ZN39_INTERNAL_416e1c75_4_k_cu_16584a96_83284cuda3std3__45__cpo3endE,(_ZN39_INTERNAL_416e1c75_4_k_cu_16584a96_83284cuda3std3__419piecewise_constructE - _ZN39_INTERNAL_416e1c75_4_k_cu_16584a96_83284cuda3std3__45__cpo3endE)
_ZN39_INTERNAL_416e1c75_4_k_cu_16584a96_83284cuda3std3__45__cpo3endE:
	.zero		1
	.type		_ZN39_INTERNAL_416e1c75_4_k_cu_16584a96_83284cuda3std3__419piecewise_constructE,@object
	.size		_ZN39_INTERNAL_416e1c75_4_k_cu_16584a96_83284cuda3std3__419piecewise_constructE,(_ZN39_INTERNAL_416e1c75_4_k_cu_16584a96_83284cuda3std3__45__cpo4cendE - _ZN39_INTERNAL_416e1c75_4_k_cu_16584a96_83284cuda3std3__419piecewise_constructE)
_ZN39_INTERNAL_416e1c75_4_k_cu_16584a96_83284cuda3std3__419piecewise_constructE:
	.zero		1
	.type		_ZN39_INTERNAL_416e1c75_4_k_cu_16584a96_83284cuda3std3__45__cpo4cendE,@object
	.size		_ZN39_INTERNAL_416e1c75_4_k_cu_16584a96_83284cuda3std3__45__cpo4cendE,(_ZN39_INTERNAL_416e1c75_4_k_cu_16584a96_83284cuda3std6ranges3__45__cpo4swapE - _ZN39_INTERNAL_416e1c75_4_k_cu_16584a96_83284cuda3std3__45__cpo4cendE)
_ZN39_INTERNAL_416e1c75_4_k_cu_16584a96_83284cuda3std3__45__cpo4cendE:
	.zero		1
	.type		_ZN39_INTERNAL_416e1c75_4_k_cu_16584a96_83284cuda3std6ranges3__45__cpo4swapE,@object
	.size		_ZN39_INTERNAL_416e1c75_4_k_cu_16584a96_83284cuda3std6ranges3__45__cpo4swapE,(.L_10 - _ZN39_INTERNAL_416e1c75_4_k_cu_16584a96_83284cuda3std6ranges3__45__cpo4swapE)
_ZN39_INTERNAL_416e1c75_4_k_cu_16584a96_83284cuda3std6ranges3__45__cpo4swapE:
	.zero		1
.L_10:


//--------------------- .nv.constant0._ZN7cutlass13device_kernelINS_4gemm6kernel13GemmUniversalIN4cute5tupleIJiiiiEEENS1_10collective13CollectiveMmaINS1_35MainloopSm100TmaUmmaWarpSpecializedILi13ELi2ELi4ENS5_IJNS4_1CILi2EEENSA_ILi1EEESC_EEEEENS5_IJNSA_ILi64EEESF_NSA_ILi128EEEEEENS_12float_e4m3_tENS5_IJlSC_lEEESI_SJ_NS4_8TiledMMAINS4_8MMA_AtomIJNS4_10MMA_TraitsINS4_19SM100_MMA_F8F6F4_SSEJSI_SI_fSF_SF_NS4_17integral_constantINS4_4UMMA5MajorELSQ_0EEESR_NSO_INSP_7ScaleInELSS_0EEEST_EEEEEENS4_6LayoutINS5_IJSC_SC_SC_EEENS5_IJNSA_ILi0EEESY_SY_EEEEENS5_IJNS4_10UnderscoreES11_S11_EEEEENS4_13SM90_TMA_LOADENS4_14ComposedLayoutINS4_7SwizzleILi3ELi4ELi3EEENS4_18smem_ptr_flag_bitsILi8EEENSW_INS5_IJNSA_ILi8EEESG_EEENS5_IJSG_SC_EEEEEEEvNS4_8identityENS4_23SM90_TMA_LOAD_MULTICASTES1E_vS1F_EENS_8epilogue10collective18CollectiveEpilogueINS1I_23Sm100TmaWarpSpecializedILi1ELi1ELi32ELb0ELb0EEEJSH_NS5_IJNSW_ISF_SC_EES1N_EEESI_SJ_SI_SJ_NS1I_6fusion15FusionCallbacksIS1M_NS1P_17LinearCombinationISI_fSI_fLNS_15FloatRoundStyleE2EEESH_S1O_JEEENS4_5SM1004TMEM4LOAD26SM100_TMEM_LOAD_16dp32b32xES14_NS15_INS16_ILi2ELi4ELi3EEES19_NSW_INS5_IJS1A_SF_EEENS5_IJSF_SC_EEEEEEENS4_39AutoVectorizingCopyWithAssumedAlignmentILi128EEENS4_14SM90_TMA_STOREES23_S25_S25_EEEvvEEEEvNT_6ParamsE --------------------------
	.section	.nv.constant0._ZN7cutlass13device_kernelINS_4gemm6kernel13GemmUniversalIN4cute5tupleIJiiiiEEENS1_10collective13CollectiveMmaINS1_35MainloopSm100TmaUmmaWarpSpecializedILi13ELi2ELi4ENS5_IJNS4_1CILi2EEENSA_ILi1EEESC_EEEEENS5_IJNSA_ILi64EEESF_NSA_ILi128EEEEEENS_12float_e4m3_tENS5_IJlSC_lEEESI_SJ_NS4_8TiledMMAINS4_8MMA_AtomIJNS4_10MMA_TraitsINS4_19SM100_MMA_F8F6F4_SSEJSI_SI_fSF_SF_NS4_17integral_constantINS4_4UMMA5MajorELSQ_0EEESR_NSO_INSP_7ScaleInELSS_0EEEST_EEEEEENS4_6LayoutINS5_IJSC_SC_SC_EEENS5_IJNSA_ILi0EEESY_SY_EEEEENS5_IJNS4_10UnderscoreES11_S11_EEEEENS4_13SM90_TMA_LOADENS4_14ComposedLayoutINS4_7SwizzleILi3ELi4ELi3EEENS4_18smem_ptr_flag_bitsILi8EEENSW_INS5_IJNSA_ILi8EEESG_EEENS5_IJSG_SC_EEEEEEEvNS4_8identityENS4_23SM90_TMA_LOAD_MULTICASTES1E_vS1F_EENS_8epilogue10collective18CollectiveEpilogueINS1I_23Sm100TmaWarpSpecializedILi1ELi1ELi32ELb0ELb0EEEJSH_NS5_IJNSW_ISF_SC_EES1N_EEESI_SJ_SI_SJ_NS1I_6fusion15FusionCallbacksIS1M_NS1P_17LinearCombinationISI_fSI_fLNS_15FloatRoundStyleE2EEESH_S1O_JEEENS4_5SM1004TMEM4LOAD26SM100_TMEM_LOAD_16dp32b32xES14_NS15_INS16_ILi2ELi4ELi3EEES19_NSW_INS5_IJS1A_SF_EEENS5_IJSF_SC_EEEEEEENS4_39AutoVectorizingCopyWithAssumedAlignmentILi128EEENS4_14SM90_TMA_STOREES23_S25_S25_EEEvvEEEEvNT_6ParamsE,"a",@progbits
	.sectionflags	@""
	.align	4
.nv.constant0._ZN7cutlass13device_kernelINS_4gemm6kernel13GemmUniversalIN4cute5tupleIJiiiiEEENS1_10collective13CollectiveMmaINS1_35MainloopSm100TmaUmmaWarpSpecializedILi13ELi2ELi4ENS5_IJNS4_1CILi2EEENSA_ILi1EEESC_EEEEENS5_IJNSA_ILi64EEESF_NSA_ILi128EEEEEENS_12float_e4m3_tENS5_IJlSC_lEEESI_SJ_NS4_8TiledMMAINS4_8MMA_AtomIJNS4_10MMA_TraitsINS4_19SM100_MMA_F8F6F4_SSEJSI_SI_fSF_SF_NS4_17integral_constantINS4_4UMMA5MajorELSQ_0EEESR_NSO_INSP_7ScaleInELSS_0EEEST_EEEEEENS4_6LayoutINS5_IJSC_SC_SC_EEENS5_IJNSA_ILi0EEESY_SY_EEEEENS5_IJNS4_10UnderscoreES11_S11_EEEEENS4_13SM90_TMA_LOADENS4_14ComposedLayoutINS4_7SwizzleILi3ELi4ELi3EEENS4_18smem_ptr_flag_bitsILi8EEENSW_INS5_IJNSA_ILi8EEESG_EEENS5_IJSG_SC_EEEEEEEvNS4_8identityENS4_23SM90_TMA_LOAD_MULTICASTES1E_vS1F_EENS_8epilogue10collective18CollectiveEpilogueINS1I_23Sm100TmaWarpSpecializedILi1ELi1ELi32ELb0ELb0EEEJSH_NS5_IJNSW_ISF_SC_EES1N_EEESI_SJ_SI_SJ_NS1I_6fusion15FusionCallbacksIS1M_NS1P_17LinearCombinationISI_fSI_fLNS_15FloatRoundStyleE2EEESH_S1O_JEEENS4_5SM1004TMEM4LOAD26SM100_TMEM_LOAD_16dp32b32xES14_NS15_INS16_ILi2ELi4ELi3EEES19_NSW_INS5_IJS1A_SF_EEENS5_IJSF_SC_EEEEEEENS4_39AutoVectorizingCopyWithAssumedAlignmentILi128EEENS4_14SM90_TMA_STOREES23_S25_S25_EEEvvEEEEvNT_6ParamsE:
	.zero		2944


//--------------------- SYMBOLS --------------------------

	.type		.nv.reservedSmem.offset0,@object
	.size		.nv.reservedSmem.offset0,0x4
	.type		.nv.reservedSmem.cap,@object
	.size		.nv.reservedSmem.cap,0x4
	.type		__assertfail,@function
